	.target	sm_90a

	.elftype	@"ET_EXEC"


//--------------------- .note.nv.tkinfo           --------------------------
	.section	.note.nv.tkinfo,"",@"SHT_NOTE"
	.sectionflags	@"SHF_NOTE_NV_TKINFO"
	.tkinfo
        /*0018*/ 	.word	0x00000002
        /*0030*/ 	.string	""
        /*0030*/ 	.string	"ptxas"
        /*0030*/ 	.string	"Cuda compilation tools, release 13.0, V13.0.88"
        /*0030*/ 	.string	"Build cuda_13.0.r13.0/compiler.36424714_0"
        /*0030*/ 	.string	"-arch sm_90a -m 64 "



//--------------------- .note.nv.cuinfo           --------------------------
	.section	.note.nv.cuinfo,"",@"SHT_NOTE"
	.sectionflags	@"SHF_NOTE_NV_CUINFO"
        /*0018*/ 	.short	0x0002
        /*001a*/ 	.short	0x005a
        /*001c*/ 	.short	0x0082
	.zero		2


//--------------------- .nv.info                  --------------------------
	.section	.nv.info,"",@"SHT_CUDA_INFO"
	.align	4


	//----- nvinfo : EIATTR_REGCOUNT
	.align		4
        /*0000*/ 	.byte	0x04, 0x2f
        /*0002*/ 	.short	(.L_12 - .L_11)
	.align		4
.L_11:
        /*0004*/ 	.word	index@(_ZN7cutlass13device_kernelINS_4gemm6kernel13GemmUniversalIN4cute5tupleIJiiiiEEENS1_10collective13CollectiveMmaINS1_40MainloopSm90TmaGmmaWarpSpecializedSparseILi3ENS5_IJNS4_1CILi2EEENSA_ILi1EEESC_EEENS1_35KernelTmaWarpSpecializedCooperativeEEENS5_IJNSA_ILi256EEENSA_ILi128EEESH_EEENS_10bfloat16_tENS5_IJNS4_6LayoutINS5_IJiNS5_IJSB_iEEEiEEENS5_IJlNS5_IJSC_SB_EEElEEEEENSK_INS5_IJNS5_IJNS5_IJNSA_ILi8EEESB_NSA_ILi4EEEEEEiEEENS5_IJNS5_IJNSA_ILi16EEESB_SR_EEEiEEEiEEENS5_IJNS5_IJNS5_IJSH_SU_NSA_ILi2048EEEEEENSA_ILi8192EEEEEENS5_IJNS5_IJSC_NSA_ILi1024EEENSA_ILi32EEEEEElEEElEEEEEEEESJ_NS5_IJlSC_lEEENS4_8TiledMMAINS4_8MMA_AtomIJNS4_4SM904GMMA6SPARSE29GMMA_64x128x32_F32BF16BF16_SSILNS1D_5MajorE0ELS1G_0ELNS1D_7ScaleInE1ELS1H_1ELNS1D_9SparseSelE0EEEEEENSK_ISD_NS5_IJSC_NSA_ILi0EEES1L_EEEEENS5_IJNS4_10UnderscoreES1O_S1O_EEEEENS4_13SM90_TMA_LOADENS4_14ComposedLayoutINS4_7SwizzleILi3ELi4ELi3EEENS4_25smem_sparse_ptr_flag_bitsILi2ELi16EEENSK_INS5_IJNS5_IJSC_SQ_EEENS5_IJSB_NSA_ILi64EEEEEEEEENS5_IJNS5_IJS1L_SH_EEESN_EEEEEEEvNS4_8identityENS4_23SM90_TMA_LOAD_MULTICASTENS1S_IS1U_NS4_18smem_ptr_flag_bitsILi16EEENSK_INS5_IJSQ_S1Y_EEENS5_IJS1Y_SC_EEEEEEEvS25_EENS_8epilogue10collective6detail29Sm90TmaWarpSpecializedAdapterINS2F_15DefaultEpilogueIfNS5_IJSC_llEEES2J_NS2E_6thread17LinearCombinationIfLi1EffLNS2K_9ScaleType4KindE0ELNS_15FloatRoundStyleE2EfEENS1_15EpilogueDefaultEEEEEvvEEEEvNT_6ParamsE)
        /*0008*/ 	.word	0x000000a8


	//----- nvinfo : EIATTR_FRAME_SIZE
	.align		4
.L_12:
        /*000c*/ 	.byte	0x04, 0x11
        /*000e*/ 	.short	(.L_14 - .L_13)
	.align		4
.L_13:
        /*0010*/ 	.word	index@(_ZN7cutlass13device_kernelINS_4gemm6kernel13GemmUniversalIN4cute5tupleIJiiiiEEENS1_10collective13CollectiveMmaINS1_40MainloopSm90TmaGmmaWarpSpecializedSparseILi3ENS5_IJNS4_1CILi2EEENSA_ILi1EEESC_EEENS1_35KernelTmaWarpSpecializedCooperativeEEENS5_IJNSA_ILi256EEENSA_ILi128EEESH_EEENS_10bfloat16_tENS5_IJNS4_6LayoutINS5_IJiNS5_IJSB_iEEEiEEENS5_IJlNS5_IJSC_SB_EEElEEEEENSK_INS5_IJNS5_IJNS5_IJNSA_ILi8EEESB_NSA_ILi4EEEEEEiEEENS5_IJNS5_IJNSA_ILi16EEESB_SR_EEEiEEEiEEENS5_IJNS5_IJNS5_IJSH_SU_NSA_ILi2048EEEEEENSA_ILi8192EEEEEENS5_IJNS5_IJSC_NSA_ILi1024EEENSA_ILi32EEEEEElEEElEEEEEEEESJ_NS5_IJlSC_lEEENS4_8TiledMMAINS4_8MMA_AtomIJNS4_4SM904GMMA6SPARSE29GMMA_64x128x32_F32BF16BF16_SSILNS1D_5MajorE0ELS1G_0ELNS1D_7ScaleInE1ELS1H_1ELNS1D_9SparseSelE0EEEEEENSK_ISD_NS5_IJSC_NSA_ILi0EEES1L_EEEEENS5_IJNS4_10UnderscoreES1O_S1O_EEEEENS4_13SM90_TMA_LOADENS4_14ComposedLayoutINS4_7SwizzleILi3ELi4ELi3EEENS4_25smem_sparse_ptr_flag_bitsILi2ELi16EEENSK_INS5_IJNS5_IJSC_SQ_EEENS5_IJSB_NSA_ILi64EEEEEEEEENS5_IJNS5_IJS1L_SH_EEESN_EEEEEEEvNS4_8identityENS4_23SM90_TMA_LOAD_MULTICASTENS1S_IS1U_NS4_18smem_ptr_flag_bitsILi16EEENSK_INS5_IJSQ_S1Y_EEENS5_IJS1Y_SC_EEEEEEEvS25_EENS_8epilogue10collective6detail29Sm90TmaWarpSpecializedAdapterINS2F_15DefaultEpilogueIfNS5_IJSC_llEEES2J_NS2E_6thread17LinearCombinationIfLi1EffLNS2K_9ScaleType4KindE0ELNS_15FloatRoundStyleE2EfEENS1_15EpilogueDefaultEEEEEvvEEEEvNT_6ParamsE)
        /*0014*/ 	.word	0x00000000


	//----- nvinfo : EIATTR_MIN_STACK_SIZE
	.align		4
.L_14:
        /*0018*/ 	.byte	0x04, 0x12
        /*001a*/ 	.short	(.L_16 - .L_15)
	.align		4
.L_15:
        /*001c*/ 	.word	index@(_ZN7cutlass13device_kernelINS_4gemm6kernel13GemmUniversalIN4cute5tupleIJiiiiEEENS1_10collective13CollectiveMmaINS1_40MainloopSm90TmaGmmaWarpSpecializedSparseILi3ENS5_IJNS4_1CILi2EEENSA_ILi1EEESC_EEENS1_35KernelTmaWarpSpecializedCooperativeEEENS5_IJNSA_ILi256EEENSA_ILi128EEESH_EEENS_10bfloat16_tENS5_IJNS4_6LayoutINS5_IJiNS5_IJSB_iEEEiEEENS5_IJlNS5_IJSC_SB_EEElEEEEENSK_INS5_IJNS5_IJNS5_IJNSA_ILi8EEESB_NSA_ILi4EEEEEEiEEENS5_IJNS5_IJNSA_ILi16EEESB_SR_EEEiEEEiEEENS5_IJNS5_IJNS5_IJSH_SU_NSA_ILi2048EEEEEENSA_ILi8192EEEEEENS5_IJNS5_IJSC_NSA_ILi1024EEENSA_ILi32EEEEEElEEElEEEEEEEESJ_NS5_IJlSC_lEEENS4_8TiledMMAINS4_8MMA_AtomIJNS4_4SM904GMMA6SPARSE29GMMA_64x128x32_F32BF16BF16_SSILNS1D_5MajorE0ELS1G_0ELNS1D_7ScaleInE1ELS1H_1ELNS1D_9SparseSelE0EEEEEENSK_ISD_NS5_IJSC_NSA_ILi0EEES1L_EEEEENS5_IJNS4_10UnderscoreES1O_S1O_EEEEENS4_13SM90_TMA_LOADENS4_14ComposedLayoutINS4_7SwizzleILi3ELi4ELi3EEENS4_25smem_sparse_ptr_flag_bitsILi2ELi16EEENSK_INS5_IJNS5_IJSC_SQ_EEENS5_IJSB_NSA_ILi64EEEEEEEEENS5_IJNS5_IJS1L_SH_EEESN_EEEEEEEvNS4_8identityENS4_23SM90_TMA_LOAD_MULTICASTENS1S_IS1U_NS4_18smem_ptr_flag_bitsILi16EEENSK_INS5_IJSQ_S1Y_EEENS5_IJS1Y_SC_EEEEEEEvS25_EENS_8epilogue10collective6detail29Sm90TmaWarpSpecializedAdapterINS2F_15DefaultEpilogueIfNS5_IJSC_llEEES2J_NS2E_6thread17LinearCombinationIfLi1EffLNS2K_9ScaleType4KindE0ELNS_15FloatRoundStyleE2EfEENS1_15EpilogueDefaultEEEEEvvEEEEvNT_6ParamsE)
        /*0020*/ 	.word	0x00000000
.L_16:


//--------------------- .nv.compat                --------------------------
	.section	.nv.compat,"",@"SHT_CUDA_COMPAT_INFO"
	.align	4
        /*0000*/ 	.byte	0x02, 0x09, 0x01, 0x00, 0x02, 0x02, 0x04, 0x00, 0x02, 0x05, 0x05, 0x00, 0x03, 0x07, 0x01, 0x01
        /*0010*/ 	.byte	0x02, 0x03, 0x01, 0x00, 0x02, 0x06, 0x01, 0x00, 0x04, 0x0b, 0x08, 0x00, 0x00, 0x00, 0x00, 0x00
        /*0020*/ 	.byte	0x00, 0x00, 0x00, 0x00


//--------------------- .nv.info._ZN7cutlass13device_kernelINS_4gemm6kernel13GemmUniversalIN4cute5tupleIJiiiiEEENS1_10collective13CollectiveMmaINS1_40MainloopSm90TmaGmmaWarpSpecializedSparseILi3ENS5_IJNS4_1CILi2EEENSA_ILi1EEESC_EEENS1_35KernelTmaWarpSpecializedCooperativeEEENS5_IJNSA_ILi256EEENSA_ILi128EEESH_EEENS_10bfloat16_tENS5_IJNS4_6LayoutINS5_IJiNS5_IJSB_iEEEiEEENS5_IJlNS5_IJSC_SB_EEElEEEEENSK_INS5_IJNS5_IJNS5_IJNSA_ILi8EEESB_NSA_ILi4EEEEEEiEEENS5_IJNS5_IJNSA_ILi16EEESB_SR_EEEiEEEiEEENS5_IJNS5_IJNS5_IJSH_SU_NSA_ILi2048EEEEEENSA_ILi8192EEEEEENS5_IJNS5_IJSC_NSA_ILi1024EEENSA_ILi32EEEEEElEEElEEEEEEEESJ_NS5_IJlSC_lEEENS4_8TiledMMAINS4_8MMA_AtomIJNS4_4SM904GMMA6SPARSE29GMMA_64x128x32_F32BF16BF16_SSILNS1D_5MajorE0ELS1G_0ELNS1D_7ScaleInE1ELS1H_1ELNS1D_9SparseSelE0EEEEEENSK_ISD_NS5_IJSC_NSA_ILi0EEES1L_EEEEENS5_IJNS4_10UnderscoreES1O_S1O_EEEEENS4_13SM90_TMA_LOADENS4_14ComposedLayoutINS4_7SwizzleILi3ELi4ELi3EEENS4_25smem_sparse_ptr_flag_bitsILi2ELi16EEENSK_INS5_IJNS5_IJSC_SQ_EEENS5_IJSB_NSA_ILi64EEEEEEEEENS5_IJNS5_IJS1L_SH_EEESN_EEEEEEEvNS4_8identityENS4_23SM90_TMA_LOAD_MULTICASTENS1S_IS1U_NS4_18smem_ptr_flag_bitsILi16EEENSK_INS5_IJSQ_S1Y_EEENS5_IJS1Y_SC_EEEEEEEvS25_EENS_8epilogue10collective6detail29Sm90TmaWarpSpecializedAdapterINS2F_15DefaultEpilogueIfNS5_IJSC_llEEES2J_NS2E_6thread17LinearCombinationIfLi1EffLNS2K_9ScaleType4KindE0ELNS_15FloatRoundStyleE2EfEENS1_15EpilogueDefaultEEEEEvvEEEEvNT_6ParamsE --------------------------
	.section	.nv.info._ZN7cutlass13device_kernelINS_4gemm6kernel13GemmUniversalIN4cute5tupleIJiiiiEEENS1_10collective13CollectiveMmaINS1_40MainloopSm90TmaGmmaWarpSpecializedSparseILi3ENS5_IJNS4_1CILi2EEENSA_ILi1EEESC_EEENS1_35KernelTmaWarpSpecializedCooperativeEEENS5_IJNSA_ILi256EEENSA_ILi128EEESH_EEENS_10bfloat16_tENS5_IJNS4_6LayoutINS5_IJiNS5_IJSB_iEEEiEEENS5_IJlNS5_IJSC_SB_EEElEEEEENSK_INS5_IJNS5_IJNS5_IJNSA_ILi8EEESB_NSA_ILi4EEEEEEiEEENS5_IJNS5_IJNSA_ILi16EEESB_SR_EEEiEEEiEEENS5_IJNS5_IJNS5_IJSH_SU_NSA_ILi2048EEEEEENSA_ILi8192EEEEEENS5_IJNS5_IJSC_NSA_ILi1024EEENSA_ILi32EEEEEElEEElEEEEEEEESJ_NS5_IJlSC_lEEENS4_8TiledMMAINS4_8MMA_AtomIJNS4_4SM904GMMA6SPARSE29GMMA_64x128x32_F32BF16BF16_SSILNS1D_5MajorE0ELS1G_0ELNS1D_7ScaleInE1ELS1H_1ELNS1D_9SparseSelE0EEEEEENSK_ISD_NS5_IJSC_NSA_ILi0EEES1L_EEEEENS5_IJNS4_10UnderscoreES1O_S1O_EEEEENS4_13SM90_TMA_LOADENS4_14ComposedLayoutINS4_7SwizzleILi3ELi4ELi3EEENS4_25smem_sparse_ptr_flag_bitsILi2ELi16EEENSK_INS5_IJNS5_IJSC_SQ_EEENS5_IJSB_NSA_ILi64EEEEEEEEENS5_IJNS5_IJS1L_SH_EEESN_EEEEEEEvNS4_8identityENS4_23SM90_TMA_LOAD_MULTICASTENS1S_IS1U_NS4_18smem_ptr_flag_bitsILi16EEENSK_INS5_IJSQ_S1Y_EEENS5_IJS1Y_SC_EEEEEEEvS25_EENS_8epilogue10collective6detail29Sm90TmaWarpSpecializedAdapterINS2F_15DefaultEpilogueIfNS5_IJSC_llEEES2J_NS2E_6thread17LinearCombinationIfLi1EffLNS2K_9ScaleType4KindE0ELNS_15FloatRoundStyleE2EfEENS1_15EpilogueDefaultEEEEEvvEEEEvNT_6ParamsE,"",@"SHT_CUDA_INFO"
	.sectionflags	@""
	.align	4


	//----- nvinfo : EIATTR_CUDA_API_VERSION
	.align		4
        /*0000*/ 	.byte	0x04, 0x37
        /*0002*/ 	.short	(.L_18 - .L_17)
.L_17:
        /*0004*/ 	.word	0x00000082


	//----- nvinfo : EIATTR_KPARAM_INFO
	.align		4
.L_18:
        /*0008*/ 	.byte	0x04, 0x17
        /*000a*/ 	.short	(.L_20 - .L_19)
.L_19:
        /*000c*/ 	.word	0x00000000
        /*0010*/ 	.short	0x0000
        /*0012*/ 	.short	0x0070
        /*0014*/ 	.byte	0x00, 0xf0, 0x01, 0x14


	//----- nvinfo : EIATTR_SPARSE_MMA_MASK
	.align		4
.L_20:
        /*0018*/ 	.byte	0x03, 0x50
        /*001a*/ 	.short	0x0002


	//----- nvinfo : EIATTR_MAXREG_COUNT
	.align		4
        /*001c*/ 	.byte	0x03, 0x1b
        /*001e*/ 	.short	0x00a8


	//----- nvinfo : EIATTR_NUM_BARRIERS
	.align		4
        /*0020*/ 	.byte	0x02, 0x4c
        /*0022*/ 	.byte	0x01
	.zero		1


	//----- nvinfo : EIATTR_MERCURY_ISA_VERSION
	.align		4
        /*0024*/ 	.byte	0x03, 0x5f
        /*0026*/ 	.short	0x0101


	//----- nvinfo : EIATTR_INT_WARP_WIDE_INSTR_OFFSETS
	.align		4
        /*0028*/ 	.byte	0x04, 0x31
        /*002a*/ 	.short	(.L_22 - .L_21)


	//   ....[0]....
.L_21:
        /*002c*/ 	.word	0x00000580


	//   ....[1]....
        /*0030*/ 	.word	0x00000590


	//   ....[2]....
        /*0034*/ 	.word	0x000006f0


	//----- nvinfo : EIATTR_COOP_GROUP_MASK_REGIDS
	.align		4
.L_22:
        /*0038*/ 	.byte	0x04, 0x29
        /*003a*/ 	.short	(.L_24 - .L_23)


	//   ....[0]....
.L_23:
        /*003c*/ 	.word	0xffffffff


	//   ....[1]....
        /*0040*/ 	.word	0xffffffff


	//   ....[2]....
        /*0044*/ 	.word	0xffffffff


	//   ....[3]....
        /*0048*/ 	.word	0xffffffff


	//   ....[4]....
        /*004c*/ 	.word	0xffffffff


	//   ....[5]....
        /*0050*/ 	.word	0xffffffff


	//----- nvinfo : EIATTR_COOP_GROUP_INSTR_OFFSETS
	.align		4
.L_24:
        /*0054*/ 	.byte	0x04, 0x28
        /*0056*/ 	.short	(.L_26 - .L_25)


	//   ....[0]....
.L_25:
        /*0058*/ 	.word	0x00000060


	//   ....[1]....
        /*005c*/ 	.word	0x00000070


	//   ....[2]....
        /*0060*/ 	.word	0x000001c0


	//   ....[3]....
        /*0064*/ 	.word	0x000003d0


	//   ....[4]....
        /*0068*/ 	.word	0x00000810


	//   ....[5]....
        /*006c*/ 	.word	0x000012e0


	//----- nvinfo : EIATTR_REG_RECONFIG
	.align		4
.L_26:
        /*0070*/ 	.byte	0x01, 0x54
	.zero		2


	//----- nvinfo : EIATTR_MBARRIER_INSTR_OFFSETS
	.align		4
        /*0074*/ 	.byte	0x04, 0x39
        /*0076*/ 	.short	(.L_28 - .L_27)


	//   ....[0]....
.L_27:
        /*0078*/ 	.word	0x00000340
        /*007c*/ 	.word	0x000000ff
        /*0080*/ 	.word	0x00000000
        /*0084*/ 	.short	0x0100
        /*0086*/ 	.byte	0x0a
	.zero		1


	//   ....[1]....
        /*0088*/ 	.word	0x00000350
        /*008c*/ 	.word	0x000000ff
        /*0090*/ 	.word	0x00000018
        /*0094*/ 	.short	0x0100
        /*0096*/ 	.byte	0x0a
	.zero		1


	//   ....[2]....
        /*0098*/ 	.word	0x00000360
        /*009c*/ 	.word	0x000000ff
        /*00a0*/ 	.word	0x00000008
        /*00a4*/ 	.short	0x0100
        /*00a6*/ 	.byte	0x0a
	.zero		1


	//   ....[3]....
        /*00a8*/ 	.word	0x00000370
        /*00ac*/ 	.word	0x000000ff
        /*00b0*/ 	.word	0x00000020
        /*00b4*/ 	.short	0x0100
        /*00b6*/ 	.byte	0x0a
	.zero		1


	//   ....[4]....
        /*00b8*/ 	.word	0x00000380
        /*00bc*/ 	.word	0x000000ff
        /*00c0*/ 	.word	0x00000010
        /*00c4*/ 	.short	0x0100
        /*00c6*/ 	.byte	0x0a
	.zero		1


	//   ....[5]....
        /*00c8*/ 	.word	0x00000390
        /*00cc*/ 	.word	0x000000ff
        /*00d0*/ 	.word	0x00000028
        /*00d4*/ 	.short	0x0100
        /*00d6*/ 	.byte	0x0a
	.zero		1


	//   ....[6]....
        /*00d8*/ 	.word	0x00000760
        /*00dc*/ 	.word	0x000000ff
        /*00e0*/ 	.word	0x00000040
        /*00e4*/ 	.short	0x0100
        /*00e6*/ 	.byte	0x08
	.zero		1


	//   ....[7]....
        /*00e8*/ 	.word	0x000007c0
        /*00ec*/ 	.word	0x000000ff
        /*00f0*/ 	.word	0x00000048
        /*00f4*/ 	.short	0x0100
        /*00f6*/ 	.byte	0x08
	.zero		1


	//   ....[8]....
        /*00f8*/ 	.word	0x00001850
        /*00fc*/ 	.word	0x000000ff
        /*0100*/ 	.word	0x00000000
        /*0104*/ 	.short	0x010a
        /*0106*/ 	.byte	0x08
	.zero		1


	//   ....[9]....
        /*0108*/ 	.word	0x00001920
        /*010c*/ 	.word	0x000000ff
        /*0110*/ 	.word	0x00000000
        /*0114*/ 	.short	0x010a
        /*0116*/ 	.byte	0x08
	.zero		1


	//   ....[10]....
        /*0118*/ 	.word	0x00001c70
        /*011c*/ 	.word	0x0000000a
        /*0120*/ 	.word	0x00000000
        /*0124*/ 	.short	0x0101
        /*0126*/ 	.byte	0x3f
	.zero		1


	//   ....[11]....
        /*0128*/ 	.word	0x0000b1e0
        /*012c*/ 	.word	0x0000000f
        /*0130*/ 	.word	0x00000018
        /*0134*/ 	.short	0x010a
        /*0136*/ 	.byte	0x3f
	.zero		1


	//   ....[12]....
        /*0138*/ 	.word	0x0000b6b0
        /*013c*/ 	.word	0x00000007
        /*0140*/ 	.word	0x00000048
        /*0144*/ 	.short	0x0101
        /*0146*/ 	.byte	0x3f
	.zero		1


	//   ....[13]....
        /*0148*/ 	.word	0x0000be00
        /*014c*/ 	.word	0x00000007
        /*0150*/ 	.word	0x00000000
        /*0154*/ 	.short	0x010a
        /*0156*/ 	.byte	0x3f
	.zero		1


	//   ....[14]....
        /*0158*/ 	.word	0x0000be80
        /*015c*/ 	.word	0x00000006
        /*0160*/ 	.word	0x00000000
        /*0164*/ 	.short	0x010a
        /*0166*/ 	.byte	0x3f
	.zero		1


	//   ....[15]....
        /*0168*/ 	.word	0x0000bf10
        /*016c*/ 	.word	0x00000003
        /*0170*/ 	.word	0x00000000
        /*0174*/ 	.short	0x010a
        /*0176*/ 	.byte	0x3f
	.zero		1


	//   ....[16]....
        /*0178*/ 	.word	0x0000bf80
        /*017c*/ 	.word	0x0000000b
        /*0180*/ 	.word	0x00000000
        /*0184*/ 	.short	0x010a
        /*0186*/ 	.byte	0x3f
	.zero		1


	//   ....[17]....
        /*0188*/ 	.word	0x0000c050
        /*018c*/ 	.word	0x0000000f
        /*0190*/ 	.word	0x00000018
        /*0194*/ 	.short	0x010a
        /*0196*/ 	.byte	0x3f
	.zero		1


	//   ....[18]....
        /*0198*/ 	.word	0x0000c120
        /*019c*/ 	.word	0x00000007
        /*01a0*/ 	.word	0x00000000
        /*01a4*/ 	.short	0x010a
        /*01a6*/ 	.byte	0x3f
	.zero		1


	//   ....[19]....
        /*01a8*/ 	.word	0x0000c170
        /*01ac*/ 	.word	0x00000006
        /*01b0*/ 	.word	0x00000000
        /*01b4*/ 	.short	0x010a
        /*01b6*/ 	.byte	0x3f
	.zero		1


	//----- nvinfo : EIATTR_NUM_MBARRIERS
	.align		4
.L_28:
        /*01b8*/ 	.byte	0x03, 0x38
        /*01ba*/ 	.short	0x0008


	//----- nvinfo : EIATTR_EXIT_INSTR_OFFSETS
	.align		4
        /*01bc*/ 	.byte	0x04, 0x1c
        /*01be*/ 	.short	(.L_30 - .L_29)


	//   ....[0]....
.L_29:
        /*01c0*/ 	.word	0x00000980


	//   ....[1]....
        /*01c4*/ 	.word	0x000011b0


	//   ....[2]....
        /*01c8*/ 	.word	0x0000a8c0


	//   ....[3]....
        /*01cc*/ 	.word	0x0000ae20


	//   ....[4]....
        /*01d0*/ 	.word	0x0000bf60


	//----- nvinfo : EIATTR_MAX_THREADS
	.align		4
.L_30:
        /*01d4*/ 	.byte	0x04, 0x05
        /*01d6*/ 	.short	(.L_32 - .L_31)
.L_31:
        /*01d8*/ 	.word	0x00000180
        /*01dc*/ 	.word	0x00000001
        /*01e0*/ 	.word	0x00000001


	//----- nvinfo : EIATTR_CRS_STACK_SIZE
	.align		4
.L_32:
        /*01e4*/ 	.byte	0x04, 0x1e
        /*01e6*/ 	.short	(.L_34 - .L_33)
.L_33:
        /*01e8*/ 	.word	0x00000000


	//----- nvinfo : EIATTR_CBANK_PARAM_SIZE
	.align		4
.L_34:
        /*01ec*/ 	.byte	0x03, 0x19
        /*01ee*/ 	.short	0x0570


	//----- nvinfo : EIATTR_PARAM_CBANK
	.align		4
        /*01f0*/ 	.byte	0x04, 0x0a
        /*01f2*/ 	.short	(.L_36 - .L_35)
	.align		4
.L_35:
        /*01f4*/ 	.word	index@(.nv.constant0._ZN7cutlass13device_kernelINS_4gemm6kernel13GemmUniversalIN4cute5tupleIJiiiiEEENS1_10collective13CollectiveMmaINS1_40MainloopSm90TmaGmmaWarpSpecializedSparseILi3ENS5_IJNS4_1CILi2EEENSA_ILi1EEESC_EEENS1_35KernelTmaWarpSpecializedCooperativeEEENS5_IJNSA_ILi256EEENSA_ILi128EEESH_EEENS_10bfloat16_tENS5_IJNS4_6LayoutINS5_IJiNS5_IJSB_iEEEiEEENS5_IJlNS5_IJSC_SB_EEElEEEEENSK_INS5_IJNS5_IJNS5_IJNSA_ILi8EEESB_NSA_ILi4EEEEEEiEEENS5_IJNS5_IJNSA_ILi16EEESB_SR_EEEiEEEiEEENS5_IJNS5_IJNS5_IJSH_SU_NSA_ILi2048EEEEEENSA_ILi8192EEEEEENS5_IJNS5_IJSC_NSA_ILi1024EEENSA_ILi32EEEEEElEEElEEEEEEEESJ_NS5_IJlSC_lEEENS4_8TiledMMAINS4_8MMA_AtomIJNS4_4SM904GMMA6SPARSE29GMMA_64x128x32_F32BF16BF16_SSILNS1D_5MajorE0ELS1G_0ELNS1D_7ScaleInE1ELS1H_1ELNS1D_9SparseSelE0EEEEEENSK_ISD_NS5_IJSC_NSA_ILi0EEES1L_EEEEENS5_IJNS4_10UnderscoreES1O_S1O_EEEEENS4_13SM90_TMA_LOADENS4_14ComposedLayoutINS4_7SwizzleILi3ELi4ELi3EEENS4_25smem_sparse_ptr_flag_bitsILi2ELi16EEENSK_INS5_IJNS5_IJSC_SQ_EEENS5_IJSB_NSA_ILi64EEEEEEEEENS5_IJNS5_IJS1L_SH_EEESN_EEEEEEEvNS4_8identityENS4_23SM90_TMA_LOAD_MULTICASTENS1S_IS1U_NS4_18smem_ptr_flag_bitsILi16EEENSK_INS5_IJSQ_S1Y_EEENS5_IJS1Y_SC_EEEEEEEvS25_EENS_8epilogue10collective6detail29Sm90TmaWarpSpecializedAdapterINS2F_15DefaultEpilogueIfNS5_IJSC_llEEES2J_NS2E_6thread17LinearCombinationIfLi1EffLNS2K_9ScaleType4KindE0ELNS_15FloatRoundStyleE2EfEENS1_15EpilogueDefaultEEEEEvvEEEEvNT_6ParamsE)
        /*01f8*/ 	.short	0x0210
        /*01fa*/ 	.short	0x0570


	//----- nvinfo : EIATTR_SW_WAR
	.align		4
.L_36:
        /*01fc*/ 	.byte	0x04, 0x36
        /*01fe*/ 	.short	(.L_38 - .L_37)
.L_37:
        /*0200*/ 	.word	0x00000008
.L_38:


//--------------------- .nv.callgraph             --------------------------
	.section	.nv.callgraph,"",@"SHT_CUDA_CALLGRAPH"
	.align	4
	.sectionentsize	8
	.align		4
        /*0000*/ 	.word	0x00000000
	.align		4
        /*0004*/ 	.word	0xffffffff
	.align		4
        /*0008*/ 	.word	0x00000000
	.align		4
        /*000c*/ 	.word	0xfffffffe
	.align		4
        /*0010*/ 	.word	0x00000000
	.align		4
        /*0014*/ 	.word	0xfffffffd
	.align		4
        /*0018*/ 	.word	0x00000000
	.align		4
        /*001c*/ 	.word	0xfffffffc


//--------------------- .nv.constant4             --------------------------
	.section	.nv.constant4,"a",@progbits
	.align	8
	.align		8
.nv.constant4:
        /*0000*/ 	.dword	_ZN39_INTERNAL_6a33526e_4_k_cu_ffb13bc6_27844cuda3std3__45__cpo5beginE
	.align		8
        /*0008*/ 	.dword	_ZN39_INTERNAL_6a33526e_4_k_cu_ffb13bc6_27844cuda3std3__45__cpo3endE
	.align		8
        /*0010*/ 	.dword	_ZN39_INTERNAL_6a33526e_4_k_cu_ffb13bc6_27844cuda3std3__45__cpo6cbeginE
	.align		8
        /*0018*/ 	.dword	_ZN39_INTERNAL_6a33526e_4_k_cu_ffb13bc6_27844cuda3std3__45__cpo4cendE
	.align		8
        /*0020*/ 	.dword	_ZN39_INTERNAL_6a33526e_4_k_cu_ffb13bc6_27844cuda3std3__441_GLOBAL__N__6a33526e_4_k_cu_ffb13bc6_27846ignoreE
	.align		8
        /*0028*/ 	.dword	_ZN39_INTERNAL_6a33526e_4_k_cu_ffb13bc6_27844cuda3std3__419piecewise_constructE
	.align		8
        /*0030*/ 	.dword	_ZN39_INTERNAL_6a33526e_4_k_cu_ffb13bc6_27844cuda3std3__48in_placeE
	.align		8
        /*0038*/ 	.dword	_ZN39_INTERNAL_6a33526e_4_k_cu_ffb13bc6_27844cuda3std6ranges3__45__cpo4swapE
	.align		8
        /*0040*/ 	.dword	_ZN39_INTERNAL_6a33526e_4_k_cu_ffb13bc6_27844cuda3std6ranges3__45__cpo9iter_moveE
	.align		8
        /*0048*/ 	.dword	_ZN39_INTERNAL_6a33526e_4_k_cu_ffb13bc6_27844cute7productE
	.align		8
        /*0050*/ 	.dword	_ZN39_INTERNAL_6a33526e_4_k_cu_ffb13bc6_27844cute1_E


//--------------------- .text._ZN7cutlass13device_kernelINS_4gemm6kernel13GemmUniversalIN4cute5tupleIJiiiiEEENS1_10collective13CollectiveMmaINS1_40MainloopSm90TmaGmmaWarpSpecializedSparseILi3ENS5_IJNS4_1CILi2EEENSA_ILi1EEESC_EEENS1_35KernelTmaWarpSpecializedCooperativeEEENS5_IJNSA_ILi256EEENSA_ILi128EEESH_EEENS_10bfloat16_tENS5_IJNS4_6LayoutINS5_IJiNS5_IJSB_iEEEiEEENS5_IJlNS5_IJSC_SB_EEElEEEEENSK_INS5_IJNS5_IJNS5_IJNSA_ILi8EEESB_NSA_ILi4EEEEEEiEEENS5_IJNS5_IJNSA_ILi16EEESB_SR_EEEiEEEiEEENS5_IJNS5_IJNS5_IJSH_SU_NSA_ILi2048EEEEEENSA_ILi8192EEEEEENS5_IJNS5_IJSC_NSA_ILi1024EEENSA_ILi32EEEEEElEEElEEEEEEEESJ_NS5_IJlSC_lEEENS4_8TiledMMAINS4_8MMA_AtomIJNS4_4SM904GMMA6SPARSE29GMMA_64x128x32_F32BF16BF16_SSILNS1D_5MajorE0ELS1G_0ELNS1D_7ScaleInE1ELS1H_1ELNS1D_9SparseSelE0EEEEEENSK_ISD_NS5_IJSC_NSA_ILi0EEES1L_EEEEENS5_IJNS4_10UnderscoreES1O_S1O_EEEEENS4_13SM90_TMA_LOADENS4_14ComposedLayoutINS4_7SwizzleILi3ELi4ELi3EEENS4_25smem_sparse_ptr_flag_bitsILi2ELi16EEENSK_INS5_IJNS5_IJSC_SQ_EEENS5_IJSB_NSA_ILi64EEEEEEEEENS5_IJNS5_IJS1L_SH_EEESN_EEEEEEEvNS4_8identityENS4_23SM90_TMA_LOAD_MULTICASTENS1S_IS1U_NS4_18smem_ptr_flag_bitsILi16EEENSK_INS5_IJSQ_S1Y_EEENS5_IJS1Y_SC_EEEEEEEvS25_EENS_8epilogue10collective6detail29Sm90TmaWarpSpecializedAdapterINS2F_15DefaultEpilogueIfNS5_IJSC_llEEES2J_NS2E_6thread17LinearCombinationIfLi1EffLNS2K_9ScaleType4KindE0ELNS_15FloatRoundStyleE2EfEENS1_15EpilogueDefaultEEEEEvvEEEEvNT_6ParamsE --------------------------
	.section	.text._ZN7cutlass13device_kernelINS_4gemm6kernel13GemmUniversalIN4cute5tupleIJiiiiEEENS1_10collective13CollectiveMmaINS1_40MainloopSm90TmaGmmaWarpSpecializedSparseILi3ENS5_IJNS4_1CILi2EEENSA_ILi1EEESC_EEENS1_35KernelTmaWarpSpecializedCooperativeEEENS5_IJNSA_ILi256EEENSA_ILi128EEESH_EEENS_10bfloat16_tENS5_IJNS4_6LayoutINS5_IJiNS5_IJSB_iEEEiEEENS5_IJlNS5_IJSC_SB_EEElEEEEENSK_INS5_IJNS5_IJNS5_IJNSA_ILi8EEESB_NSA_ILi4EEEEEEiEEENS5_IJNS5_IJNSA_ILi16EEESB_SR_EEEiEEEiEEENS5_IJNS5_IJNS5_IJSH_SU_NSA_ILi2048EEEEEENSA_ILi8192EEEEEENS5_IJNS5_IJSC_NSA_ILi1024EEENSA_ILi32EEEEEElEEElEEEEEEEESJ_NS5_IJlSC_lEEENS4_8TiledMMAINS4_8MMA_AtomIJNS4_4SM904GMMA6SPARSE29GMMA_64x128x32_F32BF16BF16_SSILNS1D_5MajorE0ELS1G_0ELNS1D_7ScaleInE1ELS1H_1ELNS1D_9SparseSelE0EEEEEENSK_ISD_NS5_IJSC_NSA_ILi0EEES1L_EEEEENS5_IJNS4_10UnderscoreES1O_S1O_EEEEENS4_13SM90_TMA_LOADENS4_14ComposedLayoutINS4_7SwizzleILi3ELi4ELi3EEENS4_25smem_sparse_ptr_flag_bitsILi2ELi16EEENSK_INS5_IJNS5_IJSC_SQ_EEENS5_IJSB_NSA_ILi64EEEEEEEEENS5_IJNS5_IJS1L_SH_EEESN_EEEEEEEvNS4_8identityENS4_23SM90_TMA_LOAD_MULTICASTENS1S_IS1U_NS4_18smem_ptr_flag_bitsILi16EEENSK_INS5_IJSQ_S1Y_EEENS5_IJS1Y_SC_EEEEEEEvS25_EENS_8epilogue10collective6detail29Sm90TmaWarpSpecializedAdapterINS2F_15DefaultEpilogueIfNS5_IJSC_llEEES2J_NS2E_6thread17LinearCombinationIfLi1EffLNS2K_9ScaleType4KindE0ELNS_15FloatRoundStyleE2EfEENS1_15EpilogueDefaultEEEEEvvEEEEvNT_6ParamsE,"ax",@progbits
	.align	128
.text._ZN7cutlass13device_kernelINS_4gemm6kernel13GemmUniversalIN4cute5tupleIJiiiiEEENS1_10collective13CollectiveMmaINS1_40MainloopSm90TmaGmmaWarpSpecializedSparseILi3ENS5_IJNS4_1CILi2EEENSA_ILi1EEESC_EEENS1_35KernelTmaWarpSpecializedCooperativeEEENS5_IJNSA_ILi256EEENSA_ILi128EEESH_EEENS_10bfloat16_tENS5_IJNS4_6LayoutINS5_IJiNS5_IJSB_iEEEiEEENS5_IJlNS5_IJSC_SB_EEElEEEEENSK_INS5_IJNS5_IJNS5_IJNSA_ILi8EEESB_NSA_ILi4EEEEEEiEEENS5_IJNS5_IJNSA_ILi16EEESB_SR_EEEiEEEiEEENS5_IJNS5_IJNS5_IJSH_SU_NSA_ILi2048EEEEEENSA_ILi8192EEEEEENS5_IJNS5_IJSC_NSA_ILi1024EEENSA_ILi32EEEEEElEEElEEEEEEEESJ_NS5_IJlSC_lEEENS4_8TiledMMAINS4_8MMA_AtomIJNS4_4SM904GMMA6SPARSE29GMMA_64x128x32_F32BF16BF16_SSILNS1D_5MajorE0ELS1G_0ELNS1D_7ScaleInE1ELS1H_1ELNS1D_9SparseSelE0EEEEEENSK_ISD_NS5_IJSC_NSA_ILi0EEES1L_EEEEENS5_IJNS4_10UnderscoreES1O_S1O_EEEEENS4_13SM90_TMA_LOADENS4_14ComposedLayoutINS4_7SwizzleILi3ELi4ELi3EEENS4_25smem_sparse_ptr_flag_bitsILi2ELi16EEENSK_INS5_IJNS5_IJSC_SQ_EEENS5_IJSB_NSA_ILi64EEEEEEEEENS5_IJNS5_IJS1L_SH_EEESN_EEEEEEEvNS4_8identityENS4_23SM90_TMA_LOAD_MULTICASTENS1S_IS1U_NS4_18smem_ptr_flag_bitsILi16EEENSK_INS5_IJSQ_S1Y_EEENS5_IJS1Y_SC_EEEEEEEvS25_EENS_8epilogue10collective6detail29Sm90TmaWarpSpecializedAdapterINS2F_15DefaultEpilogueIfNS5_IJSC_llEEES2J_NS2E_6thread17LinearCombinationIfLi1EffLNS2K_9ScaleType4KindE0ELNS_15FloatRoundStyleE2EfEENS1_15EpilogueDefaultEEEEEvvEEEEvNT_6ParamsE:
        .type           _ZN7cutlass13device_kernelINS_4gemm6kernel13GemmUniversalIN4cute5tupleIJiiiiEEENS1_10collective13CollectiveMmaINS1_40MainloopSm90TmaGmmaWarpSpecializedSparseILi3ENS5_IJNS4_1CILi2EEENSA_ILi1EEESC_EEENS1_35KernelTmaWarpSpecializedCooperativeEEENS5_IJNSA_ILi256EEENSA_ILi128EEESH_EEENS_10bfloat16_tENS5_IJNS4_6LayoutINS5_IJiNS5_IJSB_iEEEiEEENS5_IJlNS5_IJSC_SB_EEElEEEEENSK_INS5_IJNS5_IJNS5_IJNSA_ILi8EEESB_NSA_ILi4EEEEEEiEEENS5_IJNS5_IJNSA_ILi16EEESB_SR_EEEiEEEiEEENS5_IJNS5_IJNS5_IJSH_SU_NSA_ILi2048EEEEEENSA_ILi8192EEEEEENS5_IJNS5_IJSC_NSA_ILi1024EEENSA_ILi32EEEEEElEEElEEEEEEEESJ_NS5_IJlSC_lEEENS4_8TiledMMAINS4_8MMA_AtomIJNS4_4SM904GMMA6SPARSE29GMMA_64x128x32_F32BF16BF16_SSILNS1D_5MajorE0ELS1G_0ELNS1D_7ScaleInE1ELS1H_1ELNS1D_9SparseSelE0EEEEEENSK_ISD_NS5_IJSC_NSA_ILi0EEES1L_EEEEENS5_IJNS4_10UnderscoreES1O_S1O_EEEEENS4_13SM90_TMA_LOADENS4_14ComposedLayoutINS4_7SwizzleILi3ELi4ELi3EEENS4_25smem_sparse_ptr_flag_bitsILi2ELi16EEENSK_INS5_IJNS5_IJSC_SQ_EEENS5_IJSB_NSA_ILi64EEEEEEEEENS5_IJNS5_IJS1L_SH_EEESN_EEEEEEEvNS4_8identityENS4_23SM90_TMA_LOAD_MULTICASTENS1S_IS1U_NS4_18smem_ptr_flag_bitsILi16EEENSK_INS5_IJSQ_S1Y_EEENS5_IJS1Y_SC_EEEEEEEvS25_EENS_8epilogue10collective6detail29Sm90TmaWarpSpecializedAdapterINS2F_15DefaultEpilogueIfNS5_IJSC_llEEES2J_NS2E_6thread17LinearCombinationIfLi1EffLNS2K_9ScaleType4KindE0ELNS_15FloatRoundStyleE2EfEENS1_15EpilogueDefaultEEEEEvvEEEEvNT_6ParamsE,@function
        .size           _ZN7cutlass13device_kernelINS_4gemm6kernel13GemmUniversalIN4cute5tupleIJiiiiEEENS1_10collective13CollectiveMmaINS1_40MainloopSm90TmaGmmaWarpSpecializedSparseILi3ENS5_IJNS4_1CILi2EEENSA_ILi1EEESC_EEENS1_35KernelTmaWarpSpecializedCooperativeEEENS5_IJNSA_ILi256EEENSA_ILi128EEESH_EEENS_10bfloat16_tENS5_IJNS4_6LayoutINS5_IJiNS5_IJSB_iEEEiEEENS5_IJlNS5_IJSC_SB_EEElEEEEENSK_INS5_IJNS5_IJNS5_IJNSA_ILi8EEESB_NSA_ILi4EEEEEEiEEENS5_IJNS5_IJNSA_ILi16EEESB_SR_EEEiEEEiEEENS5_IJNS5_IJNS5_IJSH_SU_NSA_ILi2048EEEEEENSA_ILi8192EEEEEENS5_IJNS5_IJSC_NSA_ILi1024EEENSA_ILi32EEEEEElEEElEEEEEEEESJ_NS5_IJlSC_lEEENS4_8TiledMMAINS4_8MMA_AtomIJNS4_4SM904GMMA6SPARSE29GMMA_64x128x32_F32BF16BF16_SSILNS1D_5MajorE0ELS1G_0ELNS1D_7ScaleInE1ELS1H_1ELNS1D_9SparseSelE0EEEEEENSK_ISD_NS5_IJSC_NSA_ILi0EEES1L_EEEEENS5_IJNS4_10UnderscoreES1O_S1O_EEEEENS4_13SM90_TMA_LOADENS4_14ComposedLayoutINS4_7SwizzleILi3ELi4ELi3EEENS4_25smem_sparse_ptr_flag_bitsILi2ELi16EEENSK_INS5_IJNS5_IJSC_SQ_EEENS5_IJSB_NSA_ILi64EEEEEEEEENS5_IJNS5_IJS1L_SH_EEESN_EEEEEEEvNS4_8identityENS4_23SM90_TMA_LOAD_MULTICASTENS1S_IS1U_NS4_18smem_ptr_flag_bitsILi16EEENSK_INS5_IJSQ_S1Y_EEENS5_IJS1Y_SC_EEEEEEEvS25_EENS_8epilogue10collective6detail29Sm90TmaWarpSpecializedAdapterINS2F_15DefaultEpilogueIfNS5_IJSC_llEEES2J_NS2E_6thread17LinearCombinationIfLi1EffLNS2K_9ScaleType4KindE0ELNS_15FloatRoundStyleE2EfEENS1_15EpilogueDefaultEEEEEvvEEEEvNT_6ParamsE,(.L_x_314 - _ZN7cutlass13device_kernelINS_4gemm6kernel13GemmUniversalIN4cute5tupleIJiiiiEEENS1_10collective13CollectiveMmaINS1_40MainloopSm90TmaGmmaWarpSpecializedSparseILi3ENS5_IJNS4_1CILi2EEENSA_ILi1EEESC_EEENS1_35KernelTmaWarpSpecializedCooperativeEEENS5_IJNSA_ILi256EEENSA_ILi128EEESH_EEENS_10bfloat16_tENS5_IJNS4_6LayoutINS5_IJiNS5_IJSB_iEEEiEEENS5_IJlNS5_IJSC_SB_EEElEEEEENSK_INS5_IJNS5_IJNS5_IJNSA_ILi8EEESB_NSA_ILi4EEEEEEiEEENS5_IJNS5_IJNSA_ILi16EEESB_SR_EEEiEEEiEEENS5_IJNS5_IJNS5_IJSH_SU_NSA_ILi2048EEEEEENSA_ILi8192EEEEEENS5_IJNS5_IJSC_NSA_ILi1024EEENSA_ILi32EEEEEElEEElEEEEEEEESJ_NS5_IJlSC_lEEENS4_8TiledMMAINS4_8MMA_AtomIJNS4_4SM904GMMA6SPARSE29GMMA_64x128x32_F32BF16BF16_SSILNS1D_5MajorE0ELS1G_0ELNS1D_7ScaleInE1ELS1H_1ELNS1D_9SparseSelE0EEEEEENSK_ISD_NS5_IJSC_NSA_ILi0EEES1L_EEEEENS5_IJNS4_10UnderscoreES1O_S1O_EEEEENS4_13SM90_TMA_LOADENS4_14ComposedLayoutINS4_7SwizzleILi3ELi4ELi3EEENS4_25smem_sparse_ptr_flag_bitsILi2ELi16EEENSK_INS5_IJNS5_IJSC_SQ_EEENS5_IJSB_NSA_ILi64EEEEEEEEENS5_IJNS5_IJS1L_SH_EEESN_EEEEEEEvNS4_8identityENS4_23SM90_TMA_LOAD_MULTICASTENS1S_IS1U_NS4_18smem_ptr_flag_bitsILi16EEENSK_INS5_IJSQ_S1Y_EEENS5_IJS1Y_SC_EEEEEEEvS25_EENS_8epilogue10collective6detail29Sm90TmaWarpSpecializedAdapterINS2F_15DefaultEpilogueIfNS5_IJSC_llEEES2J_NS2E_6thread17LinearCombinationIfLi1EffLNS2K_9ScaleType4KindE0ELNS_15FloatRoundStyleE2EfEENS1_15EpilogueDefaultEEEEEvvEEEEvNT_6ParamsE)
        .other          _ZN7cutlass13device_kernelINS_4gemm6kernel13GemmUniversalIN4cute5tupleIJiiiiEEENS1_10collective13CollectiveMmaINS1_40MainloopSm90TmaGmmaWarpSpecializedSparseILi3ENS5_IJNS4_1CILi2EEENSA_ILi1EEESC_EEENS1_35KernelTmaWarpSpecializedCooperativeEEENS5_IJNSA_ILi256EEENSA_ILi128EEESH_EEENS_10bfloat16_tENS5_IJNS4_6LayoutINS5_IJiNS5_IJSB_iEEEiEEENS5_IJlNS5_IJSC_SB_EEElEEEEENSK_INS5_IJNS5_IJNS5_IJNSA_ILi8EEESB_NSA_ILi4EEEEEEiEEENS5_IJNS5_IJNSA_ILi16EEESB_SR_EEEiEEEiEEENS5_IJNS5_IJNS5_IJSH_SU_NSA_ILi2048EEEEEENSA_ILi8192EEEEEENS5_IJNS5_IJSC_NSA_ILi1024EEENSA_ILi32EEEEEElEEElEEEEEEEESJ_NS5_IJlSC_lEEENS4_8TiledMMAINS4_8MMA_AtomIJNS4_4SM904GMMA6SPARSE29GMMA_64x128x32_F32BF16BF16_SSILNS1D_5MajorE0ELS1G_0ELNS1D_7ScaleInE1ELS1H_1ELNS1D_9SparseSelE0EEEEEENSK_ISD_NS5_IJSC_NSA_ILi0EEES1L_EEEEENS5_IJNS4_10UnderscoreES1O_S1O_EEEEENS4_13SM90_TMA_LOADENS4_14ComposedLayoutINS4_7SwizzleILi3ELi4ELi3EEENS4_25smem_sparse_ptr_flag_bitsILi2ELi16EEENSK_INS5_IJNS5_IJSC_SQ_EEENS5_IJSB_NSA_ILi64EEEEEEEEENS5_IJNS5_IJS1L_SH_EEESN_EEEEEEEvNS4_8identityENS4_23SM90_TMA_LOAD_MULTICASTENS1S_IS1U_NS4_18smem_ptr_flag_bitsILi16EEENSK_INS5_IJSQ_S1Y_EEENS5_IJS1Y_SC_EEEEEEEvS25_EENS_8epilogue10collective6detail29Sm90TmaWarpSpecializedAdapterINS2F_15DefaultEpilogueIfNS5_IJSC_llEEES2J_NS2E_6thread17LinearCombinationIfLi1EffLNS2K_9ScaleType4KindE0ELNS_15FloatRoundStyleE2EfEENS1_15EpilogueDefaultEEEEEvvEEEEvNT_6ParamsE,@"STO_CUDA_ENTRY STV_DEFAULT"
_ZN7cutlass13device_kernelINS_4gemm6kernel13GemmUniversalIN4cute5tupleIJiiiiEEENS1_10collective13CollectiveMmaINS1_40MainloopSm90TmaGmmaWarpSpecializedSparseILi3ENS5_IJNS4_1CILi2EEENSA_ILi1EEESC_EEENS1_35KernelTmaWarpSpecializedCooperativeEEENS5_IJNSA_ILi256EEENSA_ILi128EEESH_EEENS_10bfloat16_tENS5_IJNS4_6LayoutINS5_IJiNS5_IJSB_iEEEiEEENS5_IJlNS5_IJSC_SB_EEElEEEEENSK_INS5_IJNS5_IJNS5_IJNSA_ILi8EEESB_NSA_ILi4EEEEEEiEEENS5_IJNS5_IJNSA_ILi16EEESB_SR_EEEiEEEiEEENS5_IJNS5_IJNS5_IJSH_SU_NSA_ILi2048EEEEEENSA_ILi8192EEEEEENS5_IJNS5_IJSC_NSA_ILi1024EEENSA_ILi32EEEEEElEEElEEEEEEEESJ_NS5_IJlSC_lEEENS4_8TiledMMAINS4_8MMA_AtomIJNS4_4SM904GMMA6SPARSE29GMMA_64x128x32_F32BF16BF16_SSILNS1D_5MajorE0ELS1G_0ELNS1D_7ScaleInE1ELS1H_1ELNS1D_9SparseSelE0EEEEEENSK_ISD_NS5_IJSC_NSA_ILi0EEES1L_EEEEENS5_IJNS4_10UnderscoreES1O_S1O_EEEEENS4_13SM90_TMA_LOADENS4_14ComposedLayoutINS4_7SwizzleILi3ELi4ELi3EEENS4_25smem_sparse_ptr_flag_bitsILi2ELi16EEENSK_INS5_IJNS5_IJSC_SQ_EEENS5_IJSB_NSA_ILi64EEEEEEEEENS5_IJNS5_IJS1L_SH_EEESN_EEEEEEEvNS4_8identityENS4_23SM90_TMA_LOAD_MULTICASTENS1S_IS1U_NS4_18smem_ptr_flag_bitsILi16EEENSK_INS5_IJSQ_S1Y_EEENS5_IJS1Y_SC_EEEEEEEvS25_EENS_8epilogue10collective6detail29Sm90TmaWarpSpecializedAdapterINS2F_15DefaultEpilogueIfNS5_IJSC_llEEES2J_NS2E_6thread17LinearCombinationIfLi1EffLNS2K_9ScaleType4KindE0ELNS_15FloatRoundStyleE2EfEENS1_15EpilogueDefaultEEEEEvvEEEEvNT_6ParamsE:
[----:B------:R-:W-:Y:S01]  /*0000*/  LDC R1, c[0x0][0x28] ;  /* 0x00000a00ff017b82 */ /* 0x000fe20000000800 */
[----:B------:R-:W0:Y:S01]  /*0010*/  S2R R0, SR_TID.X ;  /* 0x0000000000007919 */ /* 0x000e220000002100 */
[----:B------:R-:W-:Y:S01]  /*0020*/  ELECT P0, URZ, PT ;  /* 0x00000000003f782f */ /* 0x000fe20003800000 */
[----:B------:R-:W-:Y:S01]  /*0030*/  BSSY B0, `(.L_x_0) ;  /* 0x0000018000007945 */ /* 0x000fe20003800000 */
[--C-:B0-----:R-:W-:Y:S02]  /*0040*/  SHF.R.U32.HI R2, RZ, 0x5, R0.reuse ;  /* 0x00000005ff027819 */ /* 0x101fe40000011600 */
[----:B------:R-:W-:-:S03]  /*0050*/  SHF.R.U32.HI R4, RZ, 0x7, R0 ;  /* 0x00000007ff047819 */ /* 0x000fc60000011600 */
[----:B------:R-:W0:Y:S04]  /*0060*/  SHFL.IDX PT, R5, R2, RZ, 0x1f ;  /* 0x00001fff02057589 */ /* 0x000e2800000e0000 */
[----:B------:R-:W1:Y:S01]  /*0070*/  SHFL.IDX PT, R3, R4, RZ, 0x1f ;  /* 0x00001fff04037589 */ /* 0x000e6200000e0000 */
[----:B0-----:R-:W-:Y:S02]  /*0080*/  R2UR UR4, R5 ;  /* 0x00000000050472ca */ /* 0x001fe400000e0000 */
[----:B-1----:R-:W-:-:S11]  /*0090*/  R2UR UR8, R3 ;  /* 0x00000000030872ca */ /* 0x002fd600000e0000 */
[----:B------:R-:W-:Y:S02]  /*00a0*/  USHF.R.S32.HI UR5, URZ, 0x1f, UR4 ;  /* 0x0000001f3f057899 */ /* 0x000fe40008011404 */
[----:B------:R-:W-:Y:S02]  /*00b0*/  ISETP.NE.OR P0, PT, RZ, UR4, !P0 ;  /* 0x00000004ff007c0c */ /* 0x000fe4000c705670 */
[----:B------:R-:W-:-:S04]  /*00c0*/  ULEA.HI UR5, UR5, UR4, URZ, 0x2 ;  /* 0x0000000405057291 */ /* 0x000fc8000f8f103f */
[----:B------:R-:W-:-:S04]  /*00d0*/  ULOP3.LUT UR5, UR5, 0xfffffffc, URZ, 0xc0, !UPT ;  /* 0xfffffffc05057892 */ /* 0x000fc8000f8ec03f */
[----:B------:R-:W-:-:S03]  /*00e0*/  UIADD3 UR7, UR4, -UR5, URZ ;  /* 0x8000000504077290 */ /* 0x000fc6000fffe03f */
[----:B------:R-:W-:Y:S09]  /*00f0*/  @P0 BRA `(.L_x_1) ;  /* 0x00000000002c0947 */ /* 0x000ff20003800000 */
[----:B------:R-:W-:Y:S02]  /*0100*/  ULDC.64 UR4, c[0x0][0x198] ;  /* 0x0000660000047ab9 */ /* 0x000fe40000000a00 */
[----:B------:R-:W-:Y:S02]  /*0110*/  UIADD3 UR10, UP0, UR4, 0xf0, URZ ;  /* 0x000000f0040a7890 */ /* 0x000fe4000ff1e03f */
[----:B------:R-:W-:Y:S02]  /*0120*/  UIADD3 UR12, UP1, UR4, 0x1f0, URZ ;  /* 0x000001f0040c7890 */ /* 0x000fe4000ff3e03f */
[----:B------:R-:W-:Y:S02]  /*0130*/  UIADD3 UR4, UP2, UR4, 0x2f0, URZ ;  /* 0x000002f004047890 */ /* 0x000fe4000ff5e03f */
[----:B------:R-:W-:Y:S02]  /*0140*/  UIADD3.X UR11, URZ, UR5, URZ, UP0, !UPT ;  /* 0x000000053f0b7290 */ /* 0x000fe400087fe43f */
[----:B------:R-:W-:-:S02]  /*0150*/  UIADD3.X UR13, URZ, UR5, URZ, UP1, !UPT ;  /* 0x000000053f0d7290 */ /* 0x000fc40008ffe43f */
[----:B------:R-:W-:-:S05]  /*0160*/  UIADD3.X UR5, URZ, UR5, URZ, UP2, !UPT ;  /* 0x000000053f057290 */ /* 0x000fca00097fe43f */
[----:B------:R0:W-:Y:S02]  /*0170*/  UTMACCTL.PF [UR10] ;  /* 0x000000000a0079b9 */ /* 0x0001e40008040000 */
[----:B------:R0:W-:Y:S02]  /*0180*/  UTMACCTL.PF [UR12] ;  /* 0x000000000c0079b9 */ /* 0x0001e40008040000 */
[----:B------:R0:W-:Y:S02]  /*0190*/  UTMACCTL.PF [UR4] ;  /* 0x00000000040079b9 */ /* 0x0001e40008040000 */
[----:B0-----:R-:W-:Y:S01]  /*01a0*/  NOP ;  /* 0x0000000000007918 */ /* 0x001fe20000000000 */
.L_x_1:
[----:B------:R-:W-:Y:S05]  /*01b0*/  BSYNC B0 ;  /* 0x0000000000007941 */ /* 0x000fea0003800000 */
.L_x_0:
[----:B------:R-:W0:Y:S01]  /*01c0*/  SHFL.IDX PT, R3, R2, RZ, 0x1f ;  /* 0x00001fff02037589 */ /* 0x000e2200000e0000 */
[----:B------:R-:W-:Y:S01]  /*01d0*/  UISETP.NE.AND UP0, UPT, UR7, 0x3, UPT ;  /* 0x000000030700788c */ /* 0x000fe2000bf05270 */
[----:B------:R-:W-:Y:S01]  /*01e0*/  ISETP.NE.AND P1, PT, RZ, UR8, PT ;  /* 0x00000008ff007c0c */ /* 0x000fe2000bf25270 */
[----:B------:R-:W-:Y:S02]  /*01f0*/  UIADD3 UR11, UR8, -0x1, URZ ;  /* 0xffffffff080b7890 */ /* 0x000fe4000fffe03f */
[----:B------:R-:W-:Y:S02]  /*0200*/  UISETP.EQ.OR UP0, UPT, UR7, URZ, !UP0 ;  /* 0x0000003f0700728c */ /* 0x000fe4000c702670 */
[----:B------:R-:W-:Y:S02]  /*0210*/  UISETP.GE.U32.AND UP1, UPT, UR11, 0x2, UPT ;  /* 0x000000020b00788c */ /* 0x000fe4000bf26070 */
[----:B------:R-:W-:-:S04]  /*0220*/  UISETP.EQ.AND UP0, UPT, UR8, URZ, UP0 ;  /* 0x0000003f0800728c */ /* 0x000fc80008702270 */
[----:B------:R-:W-:-:S04]  /*0230*/  USEL UR6, URZ, 0x1, !UP0 ;  /* 0x000000013f067887 */ /* 0x000fc8000c000000 */
[----:B------:R-:W-:Y:S01]  /*0240*/  USEL UR6, UR6, 0x2, UP1 ;  /* 0x0000000206067887 */ /* 0x000fe20008800000 */
[----:B0-----:R-:W-:-:S13]  /*0250*/  ISETP.NE.AND P0, PT, R3, RZ, PT ;  /* 0x000000ff0300720c */ /* 0x001fda0003f05270 */
[----:B------:R-:W-:Y:S05]  /*0260*/  @P0 BRA `(.L_x_2) ;  /* 0x0000000000500947 */ /* 0x000fea0003800000 */
[----:B------:R-:W0:Y:S01]  /*0270*/  S2UR UR10, SR_CgaCtaId ;  /* 0x00000000000a79c3 */ /* 0x000e220000008800 */
[----:B------:R-:W-:Y:S01]  /*0280*/  UMOV UR4, 0x400 ;  /* 0x0000040000047882 */ /* 0x000fe20000000000 */
[----:B------:R-:W-:Y:S01]  /*0290*/  UMOV UR5, 0x1 ;  /* 0x0000000100057882 */ /* 0x000fe20000000000 */
[----:B------:R-:W-:Y:S01]  /*02a0*/  UMOV UR8, 0x4 ;  /* 0x0000000400087882 */ /* 0x000fe20000000000 */
[----:B------:R-:W-:Y:S01]  /*02b0*/  ELECT P0, URZ, PT ;  /* 0x00000000003f782f */ /* 0x000fe20003800000 */
[----:B------:R-:W-:-:S04]  /*02c0*/  UIADD3 UR8, -UR8, 0x100000, URZ ;  /* 0x0010000008087890 */ /* 0x000fc8000fffe13f */
[----:B------:R-:W-:Y:S02]  /*02d0*/  USHF.L.U32 UR9, UR8, 0xb, URZ ;  /* 0x0000000b08097899 */ /* 0x000fe4000800063f */
[----:B------:R-:W-:Y:S02]  /*02e0*/  USHF.L.U32 UR8, UR8, 0x1, URZ ;  /* 0x0000000108087899 */ /* 0x000fe4000800063f */
[----:B0-----:R-:W-:Y:S02]  /*02f0*/  ULEA UR10, UR10, UR4, 0x18 ;  /* 0x000000040a0a7291 */ /* 0x001fe4000f8ec03f */
[----:B------:R-:W-:-:S04]  /*0300*/  UIADD3 UR4, -UR5, 0x100000, URZ ;  /* 0x0010000005047890 */ /* 0x000fc8000fffe13f */
[----:B------:R-:W-:Y:S02]  /*0310*/  USHF.L.U32 UR5, UR4, 0xb, URZ ;  /* 0x0000000b04057899 */ /* 0x000fe4000800063f */
[----:B------:R-:W-:Y:S01]  /*0320*/  USHF.L.U32 UR4, UR4, 0x1, URZ ;  /* 0x0000000104047899 */ /* 0x000fe2000800063f */
[----:B------:R-:W0:Y:S11]  /*0330*/  FENCE.VIEW.ASYNC.S ;  /* 0x00000000000073c6 */ /* 0x000e360000000000 */
[----:B0-----:R0:W1:Y:S01]  /*0340*/  SYNCS.EXCH.64 URZ, [UR10], UR4 ;  /* 0x000000040a3f75b2 */ /* 0x0010620008000100 */
[----:B------:R0:W2:Y:S01]  /*0350*/  SYNCS.EXCH.64 URZ, [UR10+0x18], UR8 ;  /* 0x000018080a3f75b2 */ /* 0x0000a20008000100 */
[----:B------:R0:W3:Y:S01]  /*0360*/  SYNCS.EXCH.64 URZ, [UR10+0x8], UR4 ;  /* 0x000008040a3f75b2 */ /* 0x0000e20008000100 */
[----:B------:R0:W4:Y:S01]  /*0370*/  SYNCS.EXCH.64 URZ, [UR10+0x20], UR8 ;  /* 0x000020080a3f75b2 */ /* 0x0001220008000100 */
[----:B------:R0:W0:Y:S01]  /*0380*/  SYNCS.EXCH.64 URZ, [UR10+0x10], UR4 ;  /* 0x000010040a3f75b2 */ /* 0x0000220008000100 */
[----:B------:R0:W0:Y:S01]  /*0390*/  SYNCS.EXCH.64 URZ, [UR10+0x28], UR8 ;  /* 0x000028080a3f75b2 */ /* 0x0000220008000100 */
[----:B------:R-:W-:Y:S01]  /*03a0*/  NOP ;  /* 0x0000000000007918 */ /* 0x000fe20000000000 */
.L_x_2:
[----:B0-----:R-:W0:Y:S01]  /*03b0*/  S2UR UR10, SR_CTAID.X ;  /* 0x00000000000a79c3 */ /* 0x001e220000002500 */
[----:B------:R-:W-:Y:S01]  /*03c0*/  SHF.R.S32.HI R5, RZ, 0x1f, R0 ;  /* 0x0000001fff057819 */ /* 0x000fe20000011400 */
[----:B------:R-:W5:Y:S01]  /*03d0*/  SHFL.IDX PT, R2, R2, RZ, 0x1f ;  /* 0x00001fff02027589 */ /* 0x000f6200000e0000 */
[----:B------:R-:W-:Y:S02]  /*03e0*/  ELECT P0, URZ, PT ;  /* 0x00000000003f782f */ /* 0x000fe40003800000 */
[----:B------:R-:W-:Y:S01]  /*03f0*/  SHF.R.S32.HI R8, RZ, 0x1f, R3 ;  /* 0x0000001fff087819 */ /* 0x000fe20000011403 */
[----:B------:R-:W-:Y:S01]  /*0400*/  ULDC UR4, c[0x0][0x150] ;  /* 0x0000540000047ab9 */ /* 0x000fe20000000800 */
[----:B------:R-:W-:Y:S01]  /*0410*/  LEA.HI R5, R5, R0, RZ, 0x7 ;  /* 0x0000000005057211 */ /* 0x000fe200078f38ff */
[----:B------:R-:W1:Y:S01]  /*0420*/  S2R R10, SR_CTAID.Y ;  /* 0x00000000000a7919 */ /* 0x000e620000002600 */
[----:B------:R-:W-:Y:S01]  /*0430*/  LEA.HI R8, R8, R3, RZ, 0x2 ;  /* 0x0000000308087211 */ /* 0x000fe200078f10ff */
[----:B------:R-:W2:Y:S01]  /*0440*/  LDC R13, c[0x0][0x144] ;  /* 0x00005100ff0d7b82 */ /* 0x000ea20000000800 */
[----:B------:R-:W-:Y:S01]  /*0450*/  LOP3.LUT R5, R5, 0xffffff80, RZ, 0xc0, !PT ;  /* 0xffffff8005057812 */ /* 0x000fe200078ec0ff */
[----:B------:R-:W-:Y:S01]  /*0460*/  NOP ;  /* 0x0000000000007918 */ /* 0x000fe20000000000 */
[----:B------:R-:W-:Y:S01]  /*0470*/  LOP3.LUT R8, R8, 0x3ffffffc, RZ, 0xc0, !PT ;  /* 0x3ffffffc08087812 */ /* 0x000fe200078ec0ff */
[----:B------:R-:W-:-:S02]  /*0480*/  NOP ;  /* 0x0000000000007918 */ /* 0x000fc40000000000 */
[----:B------:R-:W-:Y:S02]  /*0490*/  IMAD.IADD R6, R0, 0x1, -R5 ;  /* 0x0000000100067824 */ /* 0x000fe400078e0a05 */
[----:B------:R-:W-:Y:S01]  /*04a0*/  IMAD.IADD R8, R3, 0x1, -R8 ;  /* 0x0000000103087824 */ /* 0x000fe200078e0a08 */
[----:B------:R-:W3:Y:S02]  /*04b0*/  LDC R19, c[0x0][0x148] ;  /* 0x00005200ff137b82 */ /* 0x000ee40000000800 */
[----:B------:R-:W-:-:S04]  /*04c0*/  SHF.R.S32.HI R5, RZ, 0x1f, R6 ;  /* 0x0000001fff057819 */ /* 0x000fc80000011406 */
[----:B------:R-:W-:Y:S02]  /*04d0*/  LEA.HI R5, R5, R6, RZ, 0x3 ;  /* 0x0000000605057211 */ /* 0x000fe400078f18ff */
[----:B0-----:R-:W-:Y:S02]  /*04e0*/  I2FP.F32.U32 R7, UR10 ;  /* 0x0000000a00077c45 */ /* 0x001fe40008201000 */
[----:B-----5:R-:W-:Y:S02]  /*04f0*/  ISETP.NE.OR P0, PT, R2, RZ, !P0 ;  /* 0x000000ff0200720c */ /* 0x020fe40004705670 */
[--C-:B------:R-:W-:Y:S01]  /*0500*/  SHF.R.S32.HI R2, RZ, 0x3, R5.reuse ;  /* 0x00000003ff027819 */ /* 0x100fe20000011405 */
[----:B------:R-:W-:Y:S01]  /*0510*/  FMUL R7, R7, UR4 ;  /* 0x0000000407077c20 */ /* 0x000fe20008400000 */
[----:B------:R-:W-:Y:S01]  /*0520*/  SHF.R.S32.HI R5, RZ, 0x1f, R5 ;  /* 0x0000001fff057819 */ /* 0x000fe20000011405 */
[----:B------:R-:W-:-:S03]  /*0530*/  ULDC UR4, c[0x0][0x154] ;  /* 0x0000550000047ab9 */ /* 0x000fc60000000800 */
[----:B------:R-:W-:Y:S01]  /*0540*/  LEA.HI R5, R5, R2, RZ, 0x2 ;  /* 0x0000000205057211 */ /* 0x000fe200078f10ff */
[----:B------:R-:W0:Y:S01]  /*0550*/  F2I.U32.TRUNC.NTZ R7, R7 ;  /* 0x0000000700077305 */ /* 0x000e22000020f000 */
[----:B-1----:R-:W-:Y:S02]  /*0560*/  I2FP.F32.U32 R3, R10 ;  /* 0x0000000a00037245 */ /* 0x002fe40000201000 */
[----:B------:R-:W-:Y:S01]  /*0570*/  LOP3.LUT R5, R5, 0xfffffffc, RZ, 0xc0, !PT ;  /* 0xfffffffc05057812 */ /* 0x000fe200078ec0ff */
[----:B------:R-:W-:Y:S01]  /*0580*/  VOTEU.ALL UP0, P0 ;  /* 0x00000000003f7886 */ /* 0x000fe20000000000 */
[----:B------:R-:W-:Y:S01]  /*0590*/  VOTEU.ALL UP1, P0 ;  /* 0x00000000003f7886 */ /* 0x000fe20000020000 */
[----:B------:R-:W-:Y:S01]  /*05a0*/  FMUL R3, R3, UR4 ;  /* 0x0000000403037c20 */ /* 0x000fe20008400000 */
[----:B------:R-:W-:Y:S01]  /*05b0*/  UMOV UR4, 0x20 ;  /* 0x0000002000047882 */ /* 0x000fe20000000000 */
[----:B------:R-:W-:Y:S01]  /*05c0*/  IMAD.IADD R5, R2, 0x1, -R5 ;  /* 0x0000000102057824 */ /* 0x000fe200078e0a05 */
[----:B------:R-:W1:Y:S01]  /*05d0*/  @!UP0 S2UR UR9, SR_CgaCtaId ;  /* 0x00000000000989c3 */ /* 0x000e620000008800 */
[----:B------:R-:W-:Y:S01]  /*05e0*/  @!UP0 UMOV UR8, 0x400 ;  /* 0x0000040000088882 */ /* 0x000fe20000000000 */
[----:B------:R-:W-:-:S04]  /*05f0*/  @!UP0 UIADD3 UR4, -UR4, 0x100000, URZ ;  /* 0x0010000004048890 */ /* 0x000fc8000fffe13f */
[----:B------:R-:W-:Y:S02]  /*0600*/  @!UP0 USHF.L.U32 UR5, UR4, 0xb, URZ ;  /* 0x0000000b04058899 */ /* 0x000fe4000800063f */
[----:B------:R-:W-:Y:S01]  /*0610*/  @!UP0 USHF.L.U32 UR4, UR4, 0x1, URZ ;  /* 0x0000000104048899 */ /* 0x000fe2000800063f */
[----:B------:R-:W-:Y:S01]  /*0620*/  IMAD R5, R8, 0x4, R5 ;  /* 0x0000000408057824 */ /* 0x000fe200078e0205 */
[----:B------:R-:W5:Y:S01]  /*0630*/  F2I.U32.TRUNC.NTZ R3, R3 ;  /* 0x0000000300037305 */ /* 0x000f62000020f000 */
[----:B0-----:R-:W-:-:S03]  /*0640*/  IMAD.MOV R8, RZ, RZ, -R7 ;  /* 0x000000ffff087224 */ /* 0x001fc600078e0a07 */
[----:B------:R-:W-:Y:S01]  /*0650*/  LEA.HI R2, R5, R5, RZ, 0x1 ;  /* 0x0000000505027211 */ /* 0x000fe200078f08ff */
[----:B------:R-:W0:Y:S01]  /*0660*/  LDC R7, c[0x0][0x140] ;  /* 0x00005000ff077b82 */ /* 0x000e220000000800 */
[----:B--2---:R-:W-:Y:S02]  /*0670*/  IMAD R13, R13, R8, UR10 ;  /* 0x0000000a0d0d7e24 */ /* 0x004fe4000f8e0208 */
[----:B------:R-:W-:-:S05]  /*0680*/  LOP3.LUT R2, R2, 0xfffffffe, RZ, 0xc0, !PT ;  /* 0xfffffffe02027812 */ /* 0x000fca00078ec0ff */
[----:B------:R-:W-:Y:S02]  /*0690*/  IMAD.IADD R2, R5, 0x1, -R2 ;  /* 0x0000000105027824 */ /* 0x000fe400078e0a02 */
[----:B-----5:R-:W-:-:S03]  /*06a0*/  IMAD.MOV R18, RZ, RZ, -R3 ;  /* 0x000000ffff127224 */ /* 0x020fc600078e0a03 */
[----:B------:R-:W-:Y:S01]  /*06b0*/  ISETP.NE.AND P2, PT, R2, R13, PT ;  /* 0x0000000d0200720c */ /* 0x000fe20003f45270 */
[----:B------:R-:W-:Y:S01]  /*06c0*/  IMAD.SHL.U32 R2, R5, 0x4, RZ ;  /* 0x0000000405027824 */ /* 0x000fe200078e00ff */
[----:B-1----:R-:W-:Y:S01]  /*06d0*/  @!UP0 ULEA UR8, UR9, UR8, 0x18 ;  /* 0x0000000809088291 */ /* 0x002fe2000f8ec03f */
[----:B---3--:R-:W-:Y:S01]  /*06e0*/  IMAD R3, R19, R18, R10 ;  /* 0x0000001213037224 */ /* 0x008fe200078e020a */
[----:B------:R-:W-:Y:S01]  /*06f0*/  VOTEU.ALL UP0, P0 ;  /* 0x00000000003f7886 */ /* 0x000fe20000000000 */
[----:B------:R-:W-:Y:S01]  /*0700*/  LOP3.LUT P0, RZ, R6, 0x7, RZ, 0xc0, !PT ;  /* 0x0000000706ff7812 */ /* 0x000fe2000780c0ff */
[----:B------:R-:W-:Y:S01]  /*0710*/  IMAD.MOV.U32 R6, RZ, RZ, 0x1 ;  /* 0x00000001ff067424 */ /* 0x000fe200078e00ff */
[----:B------:R-:W-:Y:S02]  /*0720*/  LOP3.LUT R5, R5, 0xc, R2, 0x78, !PT ;  /* 0x0000000c05057812 */ /* 0x000fe400078e7802 */
[----:B0-----:R-:W-:-:S04]  /*0730*/  ISETP.EQ.U32.AND P4, PT, R7, 0x1, PT ;  /* 0x000000010700780c */ /* 0x001fc80003f82070 */
[C---:B------:R-:W-:Y:S01]  /*0740*/  @P2 LEA.HI R2, R5.reuse, R5, RZ, 0x1 ;  /* 0x0000000505022211 */ /* 0x040fe200078f08ff */
[----:B------:R-:W0:Y:S02]  /*0750*/  FENCE.VIEW.ASYNC.S ;  /* 0x00000000000073c6 */ /* 0x000e240000000000 */
[----:B0-----:R0:W1:Y:S01]  /*0760*/  @!UP0 SYNCS.EXCH.64 URZ, [UR8+0x40], UR4 ;  /* 0x00004004083f85b2 */ /* 0x0010620008000100 */
[----:B------:R-:W-:Y:S02]  /*0770*/  ISETP.LT.U32.AND P0, PT, R5, 0x2, !P0 ;  /* 0x000000020500780c */ /* 0x000fe40004701070 */
[----:B------:R-:W-:Y:S02]  /*0780*/  @P2 SHF.R.S32.HI R2, RZ, 0x1, R2 ;  /* 0x00000001ff022819 */ /* 0x000fe40000011402 */
[----:B------:R-:W-:Y:S02]  /*0790*/  SEL R7, RZ, 0x1, !P0 ;  /* 0x00000001ff077807 */ /* 0x000fe40004000000 */
[----:B------:R-:W-:-:S04]  /*07a0*/  @P2 ISETP.NE.AND P3, PT, R2, R3, PT ;  /* 0x000000030200220c */ /* 0x000fc80003f65270 */
[----:B------:R-:W-:Y:S01]  /*07b0*/  @P2 SEL R6, RZ, 0x1, P3 ;  /* 0x00000001ff062807 */ /* 0x000fe20001800000 */
[----:B------:R0:W2:Y:S01]  /*07c0*/  @!UP1 SYNCS.EXCH.64 URZ, [UR8+0x48], UR4 ;  /* 0x00004804083f95b2 */ /* 0x0000a20008000100 */
[----:B------:R-:W-:Y:S01]  /*07d0*/  NOP ;  /* 0x0000000000007918 */ /* 0x000fe20000000000 */
[----:B------:R-:W-:Y:S06]  /*07e0*/  @!P4 BRA `(.L_x_3) ;  /* 0x000000000008c947 */ /* 0x000fec0003800000 */
[----:B-12-4-:R-:W-:Y:S01]  /*07f0*/  UCGABAR_ARV ;  /* 0x00000000000079c7 */ /* 0x016fe20008000000 */
[----:B------:R-:W-:Y:S05]  /*0800*/  BRA `(.L_x_4) ;  /* 0x0000000000047947 */ /* 0x000fea0003800000 */
.L_x_3:
[----:B-12-4-:R-:W-:Y:S01]  /*0810*/  NOP ;  /* 0x0000000000007918 */ /* 0x016fe20000000000 */
.L_x_4:
[----:B------:R-:W1:Y:S01]  /*0820*/  LDC R2, c[0x0][0x75c] ;  /* 0x0001d700ff027b82 */ /* 0x000e620000000800 */
[----:B------:R-:W-:Y:S01]  /*0830*/  IMAD.MOV.U32 R3, RZ, RZ, RZ ;  /* 0x000000ffff037224 */ /* 0x000fe200078e00ff */
[----:B-1----:R-:W-:Y:S01]  /*0840*/  ISETP.NE.AND P3, PT, R2, 0x1, PT ;  /* 0x000000010200780c */ /* 0x002fe20003f65270 */
[----:B------:R-:W-:-:S12]  /*0850*/  IMAD.U32 R2, RZ, RZ, UR10 ;  /* 0x0000000aff027e24 */ /* 0x000fd8000f8e00ff */
[----:B------:R-:W1:Y:S01]  /*0860*/  @P3 LDC R15, c[0x0][0x10] ;  /* 0x00000400ff0f3b82 */ /* 0x000e620000000800 */
[----:B------:R-:W-:Y:S02]  /*0870*/  @P3 IMAD.MOV.U32 R11, RZ, RZ, RZ ;  /* 0x000000ffff0b3224 */ /* 0x000fe400078e00ff */
[----:B------:R-:W-:-:S05]  /*0880*/  @P3 IMAD.MOV.U32 R17, RZ, RZ, RZ ;  /* 0x000000ffff113224 */ /* 0x000fca00078e00ff */
[----:B------:R-:W2:Y:S01]  /*0890*/  @!P3 LDC R9, c[0x0][0xc] ;  /* 0x00000300ff09bb82 */ /* 0x000ea20000000800 */
[----:B-1----:R-:W-:-:S04]  /*08a0*/  @P3 IMAD.WIDE.U32 R14, R15, UR10, R10 ;  /* 0x0000000a0f0e3c25 */ /* 0x002fc8000f8e000a */
[----:B--2---:R-:W-:-:S04]  /*08b0*/  @!P3 IMAD.WIDE.U32 R8, R10, R9, R2 ;  /* 0x000000090a08b225 */ /* 0x004fc800078e0002 */
[----:B------:R-:W-:Y:S02]  /*08c0*/  @P3 IMAD.MOV.U32 R2, RZ, RZ, R14 ;  /* 0x000000ffff023224 */ /* 0x000fe400078e000e */
[----:B------:R-:W-:Y:S02]  /*08d0*/  @P3 IMAD.IADD R3, R15, 0x1, R17 ;  /* 0x000000010f033824 */ /* 0x000fe400078e0211 */
[----:B------:R-:W-:Y:S02]  /*08e0*/  @!P3 IMAD.MOV.U32 R2, RZ, RZ, R8 ;  /* 0x000000ffff02b224 */ /* 0x000fe400078e0008 */
[----:B------:R-:W-:Y:S01]  /*08f0*/  @!P3 IMAD.MOV.U32 R3, RZ, RZ, R9 ;  /* 0x000000ffff03b224 */ /* 0x000fe200078e0009 */
[----:B------:R-:W-:Y:S06]  /*0900*/  @!P4 BRA `(.L_x_5) ;  /* 0x00000000000cc947 */ /* 0x000fec0003800000 */
[----:B------:R-:W-:Y:S01]  /*0910*/  UCGABAR_WAIT ;  /* 0x0000000000007dc7 */ /* 0x000fe20008000000 */
[----:B------:R-:W-:Y:S01]  /*0920*/  CCTL.IVALL ;  /* 0x00000000ff00798f */ /* 0x000fe20002000000 */
[----:B------:R-:W-:Y:S05]  /*0930*/  BRA `(.L_x_6) ;  /* 0x0000000000047947 */ /* 0x000fea0003800000 */
.L_x_5:
[----:B------:R-:W-:Y:S06]  /*0940*/  BAR.SYNC.DEFER_BLOCKING 0x0 ;  /* 0x0000000000007b1d */ /* 0x000fec0000010000 */
.L_x_6:
[----:B------:R-:W-:Y:S05]  /*0950*/  @!P1 BRA `(.L_x_7) ;  /* 0x0000009c00dc9947 */ /* 0x000fea0003800000 */
[----:B------:R-:W-:-:S06]  /*0960*/  UISETP.GT.U32.AND UP0, UPT, UR11, 0x1, UPT ;  /* 0x000000010b00788c */ /* 0x000fcc000bf04070 */
[----:B------:R-:W-:-:S13]  /*0970*/  PLOP3.LUT P0, PT, PT, PT, UP0, 0x80, 0x0 ;  /* 0x000000000000781c */ /* 0x000fda0003f0f008 */
[----:B0-----:R-:W-:Y:S05]  /*0980*/  @P0 EXIT ;  /* 0x000000000000094d */ /* 0x001fea0003800000 */
[----:B------:R-:W-:Y:S01]  /*0990*/  ULDC.64 UR4, c[0x0][0x750] ;  /* 0x0001d40000047ab9 */ /* 0x000fe20000000a00 */
[----:B------:R-:W-:Y:S01]  /*09a0*/  PRMT R14, RZ, 0x7610, R14 ;  /* 0x00007610ff0e7816 */ /* 0x000fe2000000000e */
[----:B------:R-:W-:Y:S01]  /*09b0*/  IMAD.MOV.U32 R9, RZ, RZ, -0x1 ;  /* 0xffffffffff097424 */ /* 0x000fe200078e00ff */
[----:B------:R-:W-:Y:S01]  /*09c0*/  ISETP.GE.U32.AND P0, PT, R2, UR4, PT ;  /* 0x0000000402007c0c */ /* 0x000fe2000bf06070 */
[----:B------:R-:W-:Y:S02]  /*09d0*/  IMAD.MOV.U32 R12, RZ, RZ, -0x1 ;  /* 0xffffffffff0c7424 */ /* 0x000fe400078e00ff */
[----:B------:R-:W-:Y:S01]  /*09e0*/  IMAD.MOV.U32 R8, RZ, RZ, -0x1 ;  /* 0xffffffffff087424 */ /* 0x000fe200078e00ff */
[----:B------:R-:W-:-:S13]  /*09f0*/  ISETP.GE.U32.AND.EX P0, PT, R3, UR5, PT, P0 ;  /* 0x0000000503007c0c */ /* 0x000fda000bf06100 */
[----:B------:R-:W-:Y:S05]  /*0a00*/  @P0 BRA `(.L_x_8) ;  /* 0x0000000400280947 */ /* 0x000fea0003800000 */
[----:B------:R-:W0:Y:S01]  /*0a10*/  LDC.64 R22, c[0x0][0x728] ;  /* 0x0001ca00ff167b82 */ /* 0x000e220000000a00 */
[----:B------:R-:W-:Y:S02]  /*0a20*/  IMAD.MOV.U32 R8, RZ, RZ, R2 ;  /* 0x000000ffff087224 */ /* 0x000fe400078e0002 */
[----:B------:R-:W-:-:S05]  /*0a30*/  IMAD.MOV.U32 R9, RZ, RZ, R3 ;  /* 0x000000ffff097224 */ /* 0x000fca00078e0003 */
[----:B------:R-:W1:Y:S08]  /*0a40*/  LDC R12, c[0x0][0x730] ;  /* 0x0001cc00ff0c7b82 */ /* 0x000e700000000800 */
[----:B------:R-:W2:Y:S01]  /*0a50*/  LDC.64 R24, c[0x0][0x720] ;  /* 0x0001c800ff187b82 */ /* 0x000ea20000000a00 */
[----:B0-----:R-:W-:-:S04]  /*0a60*/  ISETP.NE.U32.AND P0, PT, R22, RZ, PT ;  /* 0x000000ff1600720c */ /* 0x001fc80003f05070 */
[----:B------:R-:W-:-:S13]  /*0a70*/  ISETP.NE.AND.EX P0, PT, R23, RZ, PT, P0 ;  /* 0x000000ff1700720c */ /* 0x000fda0003f05300 */
[----:B-12---:R-:W-:Y:S05]  /*0a80*/  @!P0 BRA `(.L_x_9) ;  /* 0x0000000000288947 */ /* 0x006fea0003800000 */
[----:B------:R-:W0:Y:S02]  /*0a90*/  LDC R17, c[0x0][0x734] ;  /* 0x0001cd00ff117b82 */ /* 0x000e240000000800 */
[----:B0-----:R-:W-:-:S05]  /*0aa0*/  IADD3 R17, P0, R2, R17, RZ ;  /* 0x0000001102117210 */ /* 0x001fca0007f1e0ff */
[----:B------:R-:W-:-:S04]  /*0ab0*/  IMAD.X R21, RZ, RZ, R3, P0 ;  /* 0x000000ffff157224 */ /* 0x000fc800000e0603 */
[----:B------:R-:W-:-:S04]  /*0ac0*/  IMAD.WIDE.U32 R8, R21, R22, RZ ;  /* 0x0000001615087225 */ /* 0x000fc800078e00ff */
[----:B------:R-:W-:-:S04]  /*0ad0*/  IMAD.WIDE.U32 R14, P0, R17, R23, R8 ;  /* 0x00000017110e7225 */ /* 0x000fc80007800008 */
[----:B------:R-:W-:-:S04]  /*0ae0*/  IMAD.WIDE.U32 R8, R17, R22, RZ ;  /* 0x0000001611087225 */ /* 0x000fc800078e00ff */
[----:B------:R-:W-:Y:S01]  /*0af0*/  IMAD.X R17, RZ, RZ, RZ, P0 ;  /* 0x000000ffff117224 */ /* 0x000fe200000e06ff */
[----:B------:R-:W-:Y:S01]  /*0b00*/  IADD3 RZ, P0, R9, R14, RZ ;  /* 0x0000000e09ff7210 */ /* 0x000fe20007f1e0ff */
[----:B------:R-:W-:-:S04]  /*0b10*/  IMAD.MOV.U32 R16, RZ, RZ, R15 ;  /* 0x000000ffff107224 */ /* 0x000fc800078e000f */
[----:B------:R-:W-:-:S08]  /*0b20*/  IMAD.WIDE.U32.X R8, R21, R23, R16, P0 ;  /* 0x0000001715087225 */ /* 0x000fd000000e0410 */
.L_x_9:
[----:B------:R-:W0:Y:S01]  /*0b30*/  LDC.64 R26, c[0x0][0x740] ;  /* 0x0001d000ff1a7b82 */ /* 0x000e220000000a00 */
[-CC-:B------:R-:W-:Y:S02]  /*0b40*/  SHF.R.U64 R28, R8, R12.reuse, R9.reuse ;  /* 0x0000000c081c7219 */ /* 0x180fe40000001209 */
[----:B------:R-:W-:Y:S02]  /*0b50*/  SHF.R.U32.HI R8, RZ, R12, R9 ;  /* 0x0000000cff087219 */ /* 0x000fe40000011609 */
[----:B------:R-:W-:-:S03]  /*0b60*/  IADD3 R11, P0, RZ, -R28, RZ ;  /* 0x8000001cff0b7210 */ /* 0x000fc60007f1e0ff */
[----:B------:R-:W1:Y:S02]  /*0b70*/  LDC R14, c[0x0][0x718] ;  /* 0x0001c600ff0e7b82 */ /* 0x000e640000000800 */
[----:B------:R-:W-:-:S04]  /*0b80*/  IMAD.X R9, RZ, RZ, ~R8, P0 ;  /* 0x000000ffff097224 */ /* 0x000fc800000e0e08 */
[-C--:B------:R-:W-:Y:S02]  /*0b90*/  IMAD R12, R9, R24.reuse, RZ ;  /* 0x00000018090c7224 */ /* 0x080fe400078e02ff */
[----:B------:R-:W2:Y:S01]  /*0ba0*/  LDC R20, c[0x0][0x708] ;  /* 0x0001c200ff147b82 */ /* 0x000ea20000000800 */
[----:B------:R-:W-:-:S04]  /*0bb0*/  IMAD.WIDE.U32 R8, R11, R24, R2 ;  /* 0x000000180b087225 */ /* 0x000fc800078e0002 */
[----:B------:R-:W-:-:S03]  /*0bc0*/  IMAD R11, R11, R25, R12 ;  /* 0x000000190b0b7224 */ /* 0x000fc600078e020c */
[----:B------:R-:W3:Y:S01]  /*0bd0*/  LDC R22, c[0x0][0x758] ;  /* 0x0001d600ff167b82 */ /* 0x000ee20000000800 */
[----:B------:R-:W-:Y:S01]  /*0be0*/  IMAD.IADD R9, R9, 0x1, R11 ;  /* 0x0000000109097824 */ /* 0x000fe200078e020b */
[----:B0-----:R-:W-:Y:S01]  /*0bf0*/  ISETP.NE.U32.AND P0, PT, R26, RZ, PT ;  /* 0x000000ff1a00720c */ /* 0x001fe20003f05070 */
[----:B------:R-:W-:-:S03]  /*0c00*/  IMAD.MOV.U32 R11, RZ, RZ, -0x1 ;  /* 0xffffffffff0b7424 */ /* 0x000fc600078e00ff */
[----:B------:R-:W-:Y:S02]  /*0c10*/  ISETP.NE.AND.EX P0, PT, R27, RZ, PT, P0 ;  /* 0x000000ff1b00720c */ /* 0x000fe40003f05300 */
[----:B------:R-:W0:Y:S01]  /*0c20*/  LDC R21, c[0x0][0x700] ;  /* 0x0001c000ff157b82 */ /* 0x000e220000000800 */
[-CC-:B-1----:R-:W-:Y:S02]  /*0c30*/  SHF.R.U64 R16, R8, R14.reuse, R9.reuse ;  /* 0x0000000e08107219 */ /* 0x182fe40000001209 */
[----:B------:R-:W-:-:S05]  /*0c40*/  SHF.R.U32.HI R9, RZ, R14, R9 ;  /* 0x0000000eff097219 */ /* 0x000fca0000011609 */
[----:B------:R-:W1:Y:S01]  /*0c50*/  LDC R23, c[0x0][0x748] ;  /* 0x0001d200ff177b82 */ /* 0x000e620000000800 */
[-CC-:B--2---:R-:W-:Y:S02]  /*0c60*/  SHF.R.U64 R29, R16, R20.reuse, R9.reuse ;  /* 0x00000014101d7219 */ /* 0x184fe40000001209 */
[----:B------:R-:W-:Y:S01]  /*0c70*/  SHF.R.U32.HI R9, RZ, R20, R9 ;  /* 0x00000014ff097219 */ /* 0x000fe20000011609 */
[----:B------:R-:W-:Y:S02]  /*0c80*/  IMAD R20, R19, R18, R10 ;  /* 0x0000001213147224 */ /* 0x000fe400078e020a */
[----:B------:R-:W-:Y:S02]  /*0c90*/  IMAD.MOV.U32 R19, RZ, RZ, 0x1 ;  /* 0x00000001ff137424 */ /* 0x000fe400078e00ff */
[----:B------:R-:W2:Y:S01]  /*0ca0*/  LDC R25, c[0x0][0x738] ;  /* 0x0001ce00ff197b82 */ /* 0x000ea20000000800 */
[-C--:B---3--:R-:W-:Y:S02]  /*0cb0*/  SHF.L.U32 R8, R11, R22.reuse, RZ ;  /* 0x000000160b087219 */ /* 0x088fe400000006ff */
[----:B------:R-:W-:-:S02]  /*0cc0*/  SHF.R.U64 R18, R29, R22, R9 ;  /* 0x000000161d127219 */ /* 0x000fc40000001209 */
[----:B------:R-:W-:Y:S02]  /*0cd0*/  LOP3.LUT R12, RZ, R8, RZ, 0x33, !PT ;  /* 0x00000008ff0c7212 */ /* 0x000fe400078e33ff */
[----:B------:R-:W-:Y:S01]  /*0ce0*/  SHF.R.U32.HI R9, RZ, R22, R9 ;  /* 0x00000016ff097219 */ /* 0x000fe20000011609 */
[----:B------:R-:W3:Y:S01]  /*0cf0*/  LDC R24, c[0x0][0x710] ;  /* 0x0001c400ff187b82 */ /* 0x000ee20000000800 */
[----:B------:R-:W-:Y:S01]  /*0d00*/  IMAD.MOV.U32 R8, RZ, RZ, R18 ;  /* 0x000000ffff087224 */ /* 0x000fe200078e0012 */
[----:B------:R-:W-:Y:S06]  /*0d10*/  @!P0 BRA `(.L_x_10) ;  /* 0x0000000000288947 */ /* 0x000fec0003800000 */
[----:B------:R-:W4:Y:S02]  /*0d20*/  LDC R15, c[0x0][0x74c] ;  /* 0x0001d300ff0f7b82 */ /* 0x000f240000000800 */
[----:B----4-:R-:W-:-:S05]  /*0d30*/  IADD3 R15, P0, R18, R15, RZ ;  /* 0x0000000f120f7210 */ /* 0x010fca0007f1e0ff */
        /* <DEDUP_REMOVED lines=8> */
.L_x_10:
[----:B-1----:R-:W-:Y:S01]  /*0dc0*/  SHF.R.U64 R10, R8, R23, R9 ;  /* 0x00000017080a7219 */ /* 0x002fe20000001209 */
[----:B0-----:R-:W-:Y:S01]  /*0dd0*/  VIADD R11, R21, 0xffffffff ;  /* 0xffffffff150b7836 */ /* 0x001fe20000000000 */
[----:B------:R-:W-:Y:S01]  /*0de0*/  SHF.L.U32 R8, R19, R22, RZ ;  /* 0x0000001613087219 */ /* 0x000fe200000006ff */
[----:B------:R-:W-:Y:S01]  /*0df0*/  IMAD.MOV.U32 R14, RZ, RZ, 0x1 ;  /* 0x00000001ff0e7424 */ /* 0x000fe200078e00ff */
[----:B------:R-:W-:Y:S01]  /*0e00*/  LOP3.LUT R9, R29, R12, RZ, 0xc0, !PT ;  /* 0x0000000c1d097212 */ /* 0x000fe200078ec0ff */
[----:B------:R-:W-:Y:S01]  /*0e10*/  IMAD.MOV R12, RZ, RZ, -R10 ;  /* 0x000000ffff0c7224 */ /* 0x000fe200078e0a0a */
[----:B------:R-:W-:Y:S02]  /*0e20*/  SEL R13, R13, R20, !P3 ;  /* 0x000000140d0d7207 */ /* 0x000fe40005800000 */
[----:B------:R-:W-:Y:S01]  /*0e30*/  LOP3.LUT R11, R16, R11, RZ, 0xc0, !PT ;  /* 0x0000000b100b7212 */ /* 0x000fe200078ec0ff */
[----:B------:R-:W-:Y:S02]  /*0e40*/  IMAD R10, R8, R10, R9 ;  /* 0x0000000a080a7224 */ /* 0x000fe400078e0209 */
[----:B--2---:R-:W-:-:S02]  /*0e50*/  IMAD R8, R12, R25, R18 ;  /* 0x000000190c087224 */ /* 0x004fc400078e0212 */
[----:B---3--:R-:W-:Y:S02]  /*0e60*/  IMAD R13, R10, R24, R13 ;  /* 0x000000180a0d7224 */ /* 0x008fe400078e020d */
[----:B------:R-:W-:-:S05]  /*0e70*/  IMAD R8, R8, R21, R11 ;  /* 0x0000001508087224 */ /* 0x000fca00078e020b */
[----:B------:R-:W-:Y:S02]  /*0e80*/  SEL R12, R8, R13, !P3 ;  /* 0x0000000d080c7207 */ /* 0x000fe40005800000 */
[----:B------:R-:W-:Y:S01]  /*0e90*/  SEL R9, R13, R8, !P3 ;  /* 0x000000080d097207 */ /* 0x000fe20005800000 */
[----:B------:R-:W-:-:S07]  /*0ea0*/  IMAD.MOV.U32 R8, RZ, RZ, R28 ;  /* 0x000000ffff087224 */ /* 0x000fce00078e001c */
.L_x_8:
[----:B------:R-:W-:-:S08]  /*0eb0*/  NOP ;  /* 0x0000000000007918 */ /* 0x000fd00000000000 */
[----:B------:R-:W0:Y:S02]  /*0ec0*/  USETMAXREG.TRY_ALLOC.CTAPOOL UP0, 0xe8 ;  /* 0x000000e8000079c8 */ /* 0x000e240008000600 */
[----:B0-----:R-:W-:-:S13]  /*0ed0*/  PLOP3.LUT P0, PT, PT, PT, UP0, 0x80, 0x0 ;  /* 0x000000000000781c */ /* 0x001fda0003f0f008 */
[----:B------:R-:W-:Y:S05]  /*0ee0*/  @!P0 BRA `(.L_x_8) ;  /* 0xfffffffc00f08947 */ /* 0x000fea000383ffff */
[----:B------:R-:W-:Y:S01]  /*0ef0*/  ULDC.64 UR4, c[0x0][0x698] ;  /* 0x0001a60000047ab9 */ /* 0x000fe20000000a00 */
[----:B------:R-:W-:Y:S01]  /*0f00*/  ULDC.64 UR18, c[0x0][0x208] ;  /* 0x0000820000127ab9 */ /* 0x000fe20000000a00 */
[----:B------:R-:W-:-:S04]  /*0f10*/  ISETP.NE.U32.AND P0, PT, RZ, UR4, PT ;  /* 0x00000004ff007c0c */ /* 0x000fc8000bf05070 */
[----:B------:R-:W-:-:S13]  /*0f20*/  ISETP.NE.AND.EX P0, PT, RZ, UR5, PT, P0 ;  /* 0x00000005ff007c0c */ /* 0x000fda000bf05300 */
[----:B------:R-:W-:Y:S05]  /*0f30*/  @!P0 BRA `(.L_x_11) ;  /* 0x0000000000208947 */ /* 0x000fea0003800000 */
[----:B------:R-:W0:Y:S02]  /*0f40*/  LDC.64 R10, c[0x0][0x698] ;  /* 0x0001a600ff0a7b82 */ /* 0x000e240000000a00 */
[----:B0-----:R-:W2:Y:S02]  /*0f50*/  LDG.E.64 R10, desc[UR18][R10.64] ;  /* 0x000000120a0a7981 */ /* 0x001ea4000c1e1b00 */
[----:B--2---:R-:W-:-:S04]  /*0f60*/  ISETP.NE.U32.AND P0, PT, R10, RZ, PT ;  /* 0x000000ff0a00720c */ /* 0x004fc80003f05070 */
[----:B------:R-:W-:-:S13]  /*0f70*/  ISETP.NE.AND.EX P0, PT, R11, RZ, PT, P0 ;  /* 0x000000ff0b00720c */ /* 0x000fda0003f05300 */
[----:B------:R-:W-:Y:S05]  /*0f80*/  @!P0 BRA `(.L_x_11) ;  /* 0x00000000000c8947 */ /* 0x000fea0003800000 */
[----:B------:R-:W2:Y:S02]  /*0f90*/  LD.E R10, desc[UR18][R10.64] ;  /* 0x000000120a0a7980 */ /* 0x000ea4000c101900 */
[----:B--2---:R-:W-:Y:S01]  /*0fa0*/  R2UR UR17, R10 ;  /* 0x000000000a1172ca */ /* 0x004fe200000e0000 */
[----:B------:R-:W-:-:S14]  /*0fb0*/  BRA `(.L_x_12) ;  /* 0x0000000000247947 */ /* 0x000fdc0003800000 */
.L_x_11:
[----:B------:R-:W-:Y:S02]  /*0fc0*/  ULDC.64 UR4, c[0x0][0x688] ;  /* 0x0001a20000047ab9 */ /* 0x000fe40000000a00 */
[----:B------:R-:W-:-:S04]  /*0fd0*/  ISETP.NE.U32.AND P0, PT, RZ, UR4, PT ;  /* 0x00000004ff007c0c */ /* 0x000fc8000bf05070 */
[----:B------:R-:W-:-:S13]  /*0fe0*/  ISETP.NE.AND.EX P0, PT, RZ, UR5, PT, P0 ;  /* 0x00000005ff007c0c */ /* 0x000fda000bf05300 */
[----:B------:R-:W-:Y:S05]  /*0ff0*/  @!P0 BRA `(.L_x_13) ;  /* 0x0000000000108947 */ /* 0x000fea0003800000 */
[----:B------:R-:W0:Y:S02]  /*1000*/  LDC.64 R10, c[0x0][0x688] ;  /* 0x0001a200ff0a7b82 */ /* 0x000e240000000a00 */
[----:B0-----:R-:W2:Y:S02]  /*1010*/  LDG.E R10, desc[UR18][R10.64] ;  /* 0x000000120a0a7981 */ /* 0x001ea4000c1e1900 */
[----:B--2---:R-:W-:Y:S01]  /*1020*/  R2UR UR17, R10 ;  /* 0x000000000a1172ca */ /* 0x004fe200000e0000 */
[----:B------:R-:W-:-:S14]  /*1030*/  BRA `(.L_x_12) ;  /* 0x0000000000047947 */ /* 0x000fdc0003800000 */
.L_x_13:
[----:B------:R-:W-:-:S05]  /*1040*/  ULDC UR17, c[0x0][0x680] ;  /* 0x0001a00000117ab9 */ /* 0x000fca0000000800 */
.L_x_12:
[----:B------:R-:W-:Y:S02]  /*1050*/  ULDC.64 UR4, c[0x0][0x6a0] ;  /* 0x0001a80000047ab9 */ /* 0x000fe40000000a00 */
        /* <DEDUP_REMOVED lines=11> */
.L_x_14:
        /* <DEDUP_REMOVED lines=8> */
.L_x_16:
[----:B------:R-:W-:-:S05]  /*1190*/  ULDC UR20, c[0x0][0x684] ;  /* 0x0001a10000147ab9 */ /* 0x000fca0000000800 */
.L_x_15:
[----:B------:R-:W-:-:S13]  /*11a0*/  LOP3.LUT P0, RZ, R14, 0xff, RZ, 0xc0, !PT ;  /* 0x000000ff0eff7812 */ /* 0x000fda000780c0ff */
[----:B------:R-:W-:Y:S05]  /*11b0*/  @!P0 EXIT ;  /* 0x000000000000894d */ /* 0x000fea0003800000 */
[----:B------:R-:W-:Y:S01]  /*11c0*/  ULDC UR4, c[0x0][0x28c] ;  /* 0x0000a30000047ab9 */ /* 0x000fe20000000800 */
[----:B------:R-:W-:Y:S02]  /*11d0*/  ULOP3.LUT UR21, UR6, 0x1, URZ, 0xfc, !UPT ;  /* 0x0000000106157892 */ /* 0x000fe4000f8efc3f */
[----:B------:R-:W-:-:S04]  /*11e0*/  UIADD3 UR4, UR4, 0x7f, URZ ;  /* 0x0000007f04047890 */ /* 0x000fc8000fffe03f */
[----:B------:R-:W-:-:S04]  /*11f0*/  USHF.R.S32.HI UR5, URZ, 0x1f, UR4 ;  /* 0x0000001f3f057899 */ /* 0x000fc80008011404 */
[----:B------:R-:W-:-:S03]  /*1200*/  ULEA.HI UR5, UR5, UR4, URZ, 0x7 ;  /* 0x0000000405057291 */ /* 0x000fc6000f8f383f */
[----:B------:R-:W-:Y:S01]  /*1210*/  UMOV UR4, URZ ;  /* 0x0000003f00047c82 */ /* 0x000fe20008000000 */
[----:B------:R-:W-:-:S03]  /*1220*/  USHF.R.S32.HI UR7, URZ, 0x7, UR5 ;  /* 0x000000073f077899 */ /* 0x000fc60008011405 */
[----:B------:R-:W-:-:S09]  /*1230*/  UMOV UR5, URZ ;  /* 0x0000003f00057c82 */ /* 0x000fd20008000000 */
.L_x_281:
[----:B------:R-:W-:Y:S01]  /*1240*/  LOP3.LUT R10, R0, 0x80, RZ, 0xc0, !PT ;  /* 0x00000080000a7812 */ /* 0x000fe200078ec0ff */
[----:B------:R-:W-:Y:S01]  /*1250*/  UISETP.LT.AND UP0, UPT, URZ, UR7, UPT ;  /* 0x000000073f00728c */ /* 0x000fe2000bf01270 */
[----:B------:R-:W-:Y:S02]  /*1260*/  CS2R R86, SRZ ;  /* 0x0000000000567805 */ /* 0x000fe4000001ff00 */
[----:B-1----:R-:W-:Y:S02]  /*1270*/  CS2R R88, SRZ ;  /* 0x0000000000587805 */ /* 0x002fe4000001ff00 */
[----:B------:R-:W-:Y:S01]  /*1280*/  SHF.R.U32.HI R10, RZ, 0x7, R10 ;  /* 0x00000007ff0a7819 */ /* 0x000fe2000001160a */
[----:B------:R-:W-:Y:S01]  /*1290*/  USEL UR8, URZ, UR7, UP0 ;  /* 0x000000073f087287 */ /* 0x000fe20008000000 */
[----:B------:R-:W-:Y:S02]  /*12a0*/  CS2R R90, SRZ ;  /* 0x00000000005a7805 */ /* 0x000fe4000001ff00 */
[----:B------:R-:W-:-:S02]  /*12b0*/  CS2R R92, SRZ ;  /* 0x00000000005c7805 */ /* 0x000fc4000001ff00 */
[----:B---3--:R-:W-:Y:S01]  /*12c0*/  CS2R R94, SRZ ;  /* 0x00000000005e7805 */ /* 0x008fe2000001ff00 */
[----:B------:R-:W-:Y:S01]  /*12d0*/  UIADD3 UR13, UR7, -UR8, URZ ;  /* 0x80000008070d7290 */ /* 0x000fe2000fffe03f */
[----:B------:R-:W0:Y:S01]  /*12e0*/  SHFL.IDX PT, R10, R10, RZ, 0x1f ;  /* 0x00001fff0a0a7589 */ /* 0x000e2200000e0000 */
[----:B------:R-:W-:Y:S02]  /*12f0*/  CS2R R96, SRZ ;  /* 0x0000000000607805 */ /* 0x000fe4000001ff00 */
[----:B------:R-:W-:Y:S01]  /*1300*/  CS2R R98, SRZ ;  /* 0x0000000000627805 */ /* 0x000fe2000001ff00 */
[----:B------:R-:W-:Y:S01]  /*1310*/  UISETP.GE.AND UP0, UPT, UR13, 0x1, UPT ;  /* 0x000000010d00788c */ /* 0x000fe2000bf06270 */
[----:B------:R-:W-:Y:S02]  /*1320*/  CS2R R100, SRZ ;  /* 0x0000000000647805 */ /* 0x000fe4000001ff00 */
[----:B------:R-:W-:Y:S02]  /*1330*/  CS2R R102, SRZ ;  /* 0x0000000000667805 */ /* 0x000fe4000001ff00 */
[----:B------:R-:W-:-:S02]  /*1340*/  CS2R R104, SRZ ;  /* 0x0000000000687805 */ /* 0x000fc4000001ff00 */
[----:B------:R-:W-:Y:S02]  /*1350*/  CS2R R106, SRZ ;  /* 0x00000000006a7805 */ /* 0x000fe4000001ff00 */
[----:B------:R-:W-:Y:S02]  /*1360*/  CS2R R108, SRZ ;  /* 0x00000000006c7805 */ /* 0x000fe4000001ff00 */
[----:B------:R-:W-:Y:S02]  /*1370*/  PLOP3.LUT P0, PT, PT, PT, UP0, 0x80, 0x0 ;  /* 0x000000000000781c */ /* 0x000fe40003f0f008 */
[----:B------:R-:W-:Y:S02]  /*1380*/  CS2R R110, SRZ ;  /* 0x00000000006e7805 */ /* 0x000fe4000001ff00 */
[----:B------:R-:W-:Y:S02]  /*1390*/  CS2R R112, SRZ ;  /* 0x0000000000707805 */ /* 0x000fe4000001ff00 */
[----:B------:R-:W-:-:S02]  /*13a0*/  CS2R R114, SRZ ;  /* 0x0000000000727805 */ /* 0x000fc4000001ff00 */
[----:B------:R-:W-:Y:S02]  /*13b0*/  CS2R R116, SRZ ;  /* 0x0000000000747805 */ /* 0x000fe4000001ff00 */
[----:B------:R-:W-:Y:S02]  /*13c0*/  CS2R R118, SRZ ;  /* 0x0000000000767805 */ /* 0x000fe4000001ff00 */
[----:B------:R-:W-:Y:S02]  /*13d0*/  CS2R R120, SRZ ;  /* 0x0000000000787805 */ /* 0x000fe4000001ff00 */
        /* <DEDUP_REMOVED lines=8> */
[----:B0-----:R-:W-:-:S02]  /*1460*/  R2UR UR9, R10 ;  /* 0x000000000a0972ca */ /* 0x001fc400000e0000 */
        /* <DEDUP_REMOVED lines=37> */
[----:B------:R-:W-:Y:S01]  /*16c0*/  CS2R R84, SRZ ;  /* 0x0000000000547805 */ /* 0x000fe2000001ff00 */
[----:B--2-4-:R-:W-:Y:S06]  /*16d0*/  @!P0 BRA `(.L_x_17) ;  /* 0x0000000400a88947 */ /* 0x014fec0003800000 */
[----:B------:R-:W0:Y:S01]  /*16e0*/  S2UR UR11, SR_CgaCtaId ;  /* 0x00000000000b79c3 */ /* 0x000e220000008800 */
[----:B------:R-:W-:Y:S01]  /*16f0*/  ULEA.HI UR8, UR9, UR9, URZ, 0x1 ;  /* 0x0000000909087291 */ /* 0x000fe2000f8f083f */
[----:B------:R-:W-:Y:S01]  /*1700*/  IMAD.U32 R15, RZ, RZ, UR4 ;  /* 0x00000004ff0f7e24 */ /* 0x000fe2000f8e00ff */
[----:B------:R-:W-:Y:S01]  /*1710*/  UMOV UR10, 0x400 ;  /* 0x00000400000a7882 */ /* 0x000fe20000000000 */
[----:B------:R-:W-:Y:S02]  /*1720*/  UPLOP3.LUT UP0, UPT, UPT, UPT, UPT, 0x40, 0x0 ;  /* 0x000000000000789c */ /* 0x000fe40003f0e870 */
[----:B------:R-:W-:Y:S01]  /*1730*/  ULOP3.LUT UR8, UR8, 0x7fffe, URZ, 0xc0, !UPT ;  /* 0x0007fffe08087892 */ /* 0x000fe2000f8ec03f */
[----:B------:R-:W-:Y:S01]  /*1740*/  UMOV UR14, UR5 ;  /* 0x00000005000e7c82 */ /* 0x000fe20008000000 */
[----:B------:R-:W-:Y:S02]  /*1750*/  UMOV UR15, UR5 ;  /* 0x00000005000f7c82 */ /* 0x000fe40008000000 */
[----:B------:R-:W-:-:S02]  /*1760*/  UIADD3 UR8, UR9, -UR8, URZ ;  /* 0x8000000809087290 */ /* 0x000fc4000fffe03f */
[----:B0-----:R-:W-:-:S04]  /*1770*/  ULEA UR10, UR11, UR10, 0x18 ;  /* 0x0000000a0b0a7291 */ /* 0x001fc8000f8ec03f */
[----:B------:R-:W-:-:S04]  /*1780*/  ULEA UR8, UR8, UR10, 0xd ;  /* 0x0000000a08087291 */ /* 0x000fc8000f8e683f */
[----:B------:R-:W-:-:S04]  /*1790*/  UIADD3 UR8, UR8, 0x100, URZ ;  /* 0x0000010008087890 */ /* 0x000fc8000fffe03f */
[----:B------:R-:W-:-:S04]  /*17a0*/  USHF.R.U32.HI UR8, URZ, 0x4, UR8 ;  /* 0x000000043f087899 */ /* 0x000fc80008011608 */
[----:B------:R-:W-:-:S12]  /*17b0*/  ULOP3.LUT UR12, UR8, 0x3fff, URZ, 0xc0, !UPT ;  /* 0x00003fff080c7892 */ /* 0x000fd8000f8ec03f */
.L_x_24:
[----:B------:R-:W-:-:S06]  /*17c0*/  UISETP.NE.AND UP1, UPT, UR21, 0x3, UPT ;  /* 0x000000031500788c */ /* 0x000fcc000bf25270 */
[----:B------:R-:W-:-:S13]  /*17d0*/  PLOP3.LUT P1, PT, PT, PT, UP1, 0x80, 0x0 ;  /* 0x000000000000781c */ /* 0x000fda0003f2f018 */
[----:B01----:R-:W-:Y:S05]  /*17e0*/  @!P1 BRA `(.L_x_18) ;  /* 0x0000000000049947 */ /* 0x003fea0003800000 */
[----:B------:R-:W-:Y:S01]  /*17f0*/  BPT.TRAP 0x1 ;  /* 0x000000040000795c */ /* 0x000fe20000300000 */
.L_x_18:
[----:B------:R-:W0:Y:S01]  /*1800*/  S2UR UR8, SR_CgaCtaId ;  /* 0x00000000000879c3 */ /* 0x000e220000008800 */
[----:B------:R-:W-:Y:S01]  /*1810*/  UMOV UR16, 0x400 ;  /* 0x0000040000107882 */ /* 0x000fe20000000000 */
[----:B------:R-:W-:Y:S01]  /*1820*/  SHF.L.U32 R14, R15, 0x1f, RZ ;  /* 0x0000001f0f0e7819 */ /* 0x000fe200000006ff */
[----:B0-----:R-:W-:-:S04]  /*1830*/  ULEA UR16, UR8, UR16, 0x18 ;  /* 0x0000001008107291 */ /* 0x001fc8000f8ec03f */
[----:B------:R-:W-:-:S09]  /*1840*/  ULEA UR8, UR14, UR16, 0x3 ;  /* 0x000000100e087291 */ /* 0x000fd2000f8e183f */
[----:B------:R0:W1:Y:S01]  /*1850*/  SYNCS.PHASECHK.TRANS64.TRYWAIT P0, [UR8], R14 ;  /* 0x0000000eff0075a7 */ /* 0x0000620008000148 */
[----:B------:R-:W-:Y:S05]  /*1860*/  @!P1 BRA `(.L_x_19) ;  /* 0x0000000000049947 */ /* 0x000fea0003800000 */
[----:B------:R-:W-:Y:S01]  /*1870*/  BPT.TRAP 0x1 ;  /* 0x000000040000795c */ /* 0x000fe20000300000 */
.L_x_19:
[C---:B------:R-:W-:Y:S02]  /*1880*/  IMAD.SHL.U32 R10, R0.reuse, 0x40, RZ ;  /* 0x00000040000a7824 */ /* 0x040fe400078e00ff */
[C---:B------:R-:W-:Y:S02]  /*1890*/  IMAD.SHL.U32 R11, R0.reuse, 0x400, RZ ;  /* 0x00000400000b7824 */ /* 0x040fe400078e00ff */
[----:B------:R-:W-:Y:S01]  /*18a0*/  IMAD.SHL.U32 R13, R0, 0x20, RZ ;  /* 0x00000020000d7824 */ /* 0x000fe200078e00ff */
[----:B------:R-:W-:-:S04]  /*18b0*/  LOP3.LUT R10, R10, 0x3800, RZ, 0xc0, !PT ;  /* 0x000038000a0a7812 */ /* 0x000fc800078ec0ff */
[----:B------:R-:W-:Y:S01]  /*18c0*/  LOP3.LUT R10, R10, 0x400, R11, 0xf8, !PT ;  /* 0x000004000a0a7812 */ /* 0x000fe200078ef80b */
[----:B------:R-:W-:-:S03]  /*18d0*/  IMAD.U32 R11, RZ, RZ, UR14 ;  /* 0x0000000eff0b7e24 */ /* 0x000fc6000f8e00ff */
[----:B------:R-:W-:-:S04]  /*18e0*/  LOP3.LUT R10, R10, 0x380, R13, 0xf8, !PT ;  /* 0x000003800a0a7812 */ /* 0x000fc800078ef80d */
[----:B------:R-:W-:-:S05]  /*18f0*/  SHF.R.U32.HI R10, RZ, 0x3, R10 ;  /* 0x00000003ff0a7819 */ /* 0x000fca000001160a */
[----:B------:R-:W-:Y:S01]  /*1900*/  IMAD R10, R11, 0x1000, R10 ;  /* 0x000010000b0a7824 */ /* 0x000fe200078e020a */
[----:B-1----:R-:W-:Y:S06]  /*1910*/  @P0 BRA `(.L_x_20) ;  /* 0x0000000000080947 */ /* 0x002fec0003800000 */
[----:B------:R-:W1:Y:S02]  /*1920*/  SYNCS.PHASECHK.TRANS64.TRYWAIT P0, [UR8], R14 ;  /* 0x0000000eff0075a7 */ /* 0x000e640008000148 */
[----:B-1----:R-:W-:Y:S05]  /*1930*/  @!P0 BRA `(.L_x_21) ;  /* 0x000000a4008c8947 */ /* 0x002fea0003800000 */
.L_x_20:
[----:B------:R-:W-:Y:S01]  /*1940*/  LDS.128 R152, [R10+UR16+0x30100] ;  /* 0x030100100a987984 */ /* 0x000fe20008000c00 */
[----:B------:R-:W-:Y:S02]  /*1950*/  UIADD3 UR8, UR16, 0x18100, URZ ;  /* 0x0001810010087890 */ /* 0x000fe4000fffe03f */
[----:B------:R-:W-:Y:S01]  /*1960*/  ULOP3.LUT UR22, UR12, 0x10000, URZ, 0xfc, !UPT ;  /* 0x000100000c167892 */ /* 0x000fe2000f8efc3f */
[----:B------:R-:W2:Y:S01]  /*1970*/  LDS.128 R156, [R10+UR16+0x30900] ;  /* 0x030900100a9c7984 */ /* 0x000ea20008000c00 */
[----:B------:R-:W-:Y:S02]  /*1980*/  USHF.R.U32.HI UR8, URZ, 0x4, UR8 ;  /* 0x000000043f087899 */ /* 0x000fe40008011608 */
[----:B------:R-:W-:Y:S02]  /*1990*/  ULEA UR22, UR14, UR22, 0xb ;  /* 0x000000160e167291 */ /* 0x000fe4000f8e583f */
[----:B------:R-:W-:Y:S01]  /*19a0*/  ULOP3.LUT UR8, UR8, 0x3fff, URZ, 0xc0, !UPT ;  /* 0x00003fff08087892 */ /* 0x000fe2000f8ec03f */
[----:B------:R-:W-:Y:S01]  /*19b0*/  UMOV UR9, 0x40000040 ;  /* 0x4000004000097882 */ /* 0x000fe20000000000 */
[----:B------:R-:W-:-:S02]  /*19c0*/  UMOV UR11, 0x40000040 ;  /* 0x40000040000b7882 */ /* 0x000fc40000000000 */
[----:B------:R-:W-:-:S04]  /*19d0*/  ULOP3.LUT UR8, UR8, 0x10000, URZ, 0xfc, !UPT ;  /* 0x0001000008087892 */ /* 0x000fc8000f8efc3f */
[----:B------:R-:W-:-:S03]  /*19e0*/  ULEA UR23, UR14, UR8, 0xb ;  /* 0x000000080e177291 */ /* 0x000fc6000f8e583f */
[----:B------:R-:W-:-:S04]  /*19f0*/  UMOV UR8, UR22 ;  /* 0x0000001600087c82 */ /* 0x000fc80008000000 */
[----:B------:R-:W-:Y:S01]  /*1a00*/  UMOV UR10, UR23 ;  /* 0x00000017000a7c82 */ /* 0x000fe20008000000 */
[----:B--2---:R-:W-:-:S06]  /*1a10*/  WARPGROUP.ARRIVE ;  /* 0x00000000000079c5 */ /* 0x004fcc0000000000 */
[----:B------:R-:W-:Y:S01]  /*1a20*/  HGMMA.SP.64x128x32.F32.BF16 R88, gdesc[UR8], R88, UP0, R152, 0x0 ;  /* 0x09e09800085879f0 */ /* 0x000fe2000bf01a58 */
[----:B------:R-:W-:Y:S01]  /*1a30*/  UIADD3 UR8, UR22, 0x400, URZ ;  /* 0x0000040016087890 */ /* 0x000fe2000fffe03f */
[----:B------:R-:W-:-:S14]  /*1a40*/  UMOV UR9, 0x40000040 ;  /* 0x4000004000097882 */ /* 0x000fdc0000000000 */
[----:B------:R-:W-:Y:S01]  /*1a50*/  HGMMA.SP.64x128x32.F32.BF16 R24, gdesc[UR8], R24, UP0, R156, 0x0 ;  /* 0x09e09c00081879f0 */ /* 0x000fe2000bf01a18 */
[----:B------:R-:W-:Y:S02]  /*1a60*/  UIADD3 UR8, UR22, 0x2, URZ ;  /* 0x0000000216087890 */ /* 0x000fe4000fffe03f */
[----:B------:R-:W-:Y:S01]  /*1a70*/  UIADD3 UR10, UR23, 0x4, URZ ;  /* 0x00000004170a7890 */ /* 0x000fe2000fffe03f */
[----:B------:R-:W-:Y:S01]  /*1a80*/  UMOV UR9, 0x40000040 ;  /* 0x4000004000097882 */ /* 0x000fe20000000000 */
[----:B------:R-:W-:-:S11]  /*1a90*/  UMOV UR11, 0x40000040 ;  /* 0x40000040000b7882 */ /* 0x000fd60000000000 */
[----:B------:R-:W-:Y:S01]  /*1aa0*/  HGMMA.SP.64x128x32.F32.BF16 R88, gdesc[UR8], R88, R153, 0x0 ;  /* 0x09e09900085879f0 */ /* 0x000fe20008701a58 */
[----:B------:R-:W-:Y:S01]  /*1ab0*/  UIADD3 UR8, UR22, 0x402, URZ ;  /* 0x0000040216087890 */ /* 0x000fe2000fffe03f */
[----:B------:R-:W-:-:S14]  /*1ac0*/  UMOV UR9, 0x40000040 ;  /* 0x4000004000097882 */ /* 0x000fdc0000000000 */
[----:B------:R-:W-:Y:S01]  /*1ad0*/  HGMMA.SP.64x128x32.F32.BF16 R24, gdesc[UR8], R24, R157, 0x0 ;  /* 0x09e09d00081879f0 */ /* 0x000fe20008701a18 */
        /* <DEDUP_REMOVED lines=15> */
[----:B------:R-:W-:Y:S03]  /*1bd0*/  HGMMA.SP.64x128x32.F32.BF16 R24, gdesc[UR8], R24, R159, 0x0, gsb0 ;  /* 0x09e09f00081879f0 */ /* 0x000fe60008001a18 */
[----:B------:R-:W-:Y:S02]  /*1be0*/  WARPGROUP.DEPBAR.LE gsb0, 0x0 ;  /* 0x00008000000079c5 */ /* 0x000fe40000010000 */
[----:B------:R-:W-:Y:S05]  /*1bf0*/  @!P1 BRA `(.L_x_22) ;  /* 0x0000000000049947 */ /* 0x000fea0003800000 */
[----:B------:R-:W-:Y:S01]  /*1c00*/  BPT.TRAP 0x1 ;  /* 0x000000040000795c */ /* 0x000fe20000300000 */
.L_x_22:
[----:B------:R-:W-:Y:S01]  /*1c10*/  LOP3.LUT P0, RZ, R6, R7, RZ, 0xc0, !PT ;  /* 0x0000000706ff7212 */ /* 0x000fe2000780c0ff */
[----:B------:R-:W-:Y:S01]  /*1c20*/  IMAD.U32 R10, RZ, RZ, UR15 ;  /* 0x0000000fff0a7e24 */ /* 0x000fe2000f8e00ff */
[----:B------:R-:W-:-:S11]  /*1c30*/  UISETP.GT.U32.AND UP0, UPT, UR6, 0x1, UPT ;  /* 0x000000010600788c */ /* 0x000fd6000bf04070 */
[----:B------:R-:W-:-:S05]  /*1c40*/  @P0 LEA R10, R10, UR16, 0x3 ;  /* 0x000000100a0a0c11 */ /* 0x000fca000f8e18ff */
[----:B------:R-:W-:-:S05]  /*1c50*/  @P0 VIADD R10, R10, 0x18 ;  /* 0x000000180a0a0836 */ /* 0x000fca0000000000 */
[----:B------:R-:W-:-:S04]  /*1c60*/  @P0 PRMT R10, R5, 0x654, R10 ;  /* 0x00000654050a0816 */ /* 0x000fc8000000000a */
[----:B------:R2:W-:Y:S01]  /*1c70*/  @P0 SYNCS.ARRIVE.TRANS64.RED.A1T0 RZ, [R10+URZ], RZ ;  /* 0x000000ff0aff09a7 */ /* 0x0005e2000810043f */
[----:B------:R-:W-:-:S13]  /*1c80*/  PLOP3.LUT P0, PT, PT, PT, UP0, 0x80, 0x0 ;  /* 0x000000000000781c */ /* 0x000fda0003f0f008 */
[----:B--2---:R-:W-:Y:S05]  /*1c90*/  @P0 BRA `(.L_x_23) ;  /* 0x0000000000040947 */ /* 0x004fea0003800000 */
[----:B------:R-:W-:Y:S01]  /*1ca0*/  BPT.TRAP 0x1 ;  /* 0x000000040000795c */ /* 0x000fe20000300000 */
.L_x_23:
[----:B------:R-:W-:Y:S02]  /*1cb0*/  UISETP.GT.AND UP2, UPT, UR13, 0x1, UPT ;  /* 0x000000010d00788c */ /* 0x000fe4000bf44270 */
[----:B------:R-:W-:Y:S02]  /*1cc0*/  UIADD3 UR14, UR14, 0x1, URZ ;  /* 0x000000010e0e7890 */ /* 0x000fe4000fffe03f */
[----:B------:R-:W-:Y:S02]  /*1cd0*/  UIADD3 UR15, UR15, 0x1, URZ ;  /* 0x000000010f0f7890 */ /* 0x000fe4000fffe03f */
[----:B------:R-:W-:Y:S01]  /*1ce0*/  PLOP3.LUT P0, PT, PT, PT, UP2, 0x80, 0x0 ;  /* 0x000000000000781c */ /* 0x000fe20003f0f028 */
[----:B------:R-:W-:Y:S02]  /*1cf0*/  UISETP.NE.AND UP0, UPT, UR14, 0x3, UPT ;  /* 0x000000030e00788c */ /* 0x000fe4000bf05270 */
[----:B------:R-:W-:Y:S02]  /*1d00*/  UISETP.NE.AND UP1, UPT, UR15, 0x3, UPT ;  /* 0x000000030f00788c */ /* 0x000fe4000bf25270 */
[----:B------:R-:W-:-:S02]  /*1d10*/  USEL UR8, URZ, 0x1, UP0 ;  /* 0x000000013f087887 */ /* 0x000fc40008000000 */
[----:B------:R-:W-:Y:S02]  /*1d20*/  USEL UR14, UR14, URZ, UP0 ;  /* 0x0000003f0e0e7287 */ /* 0x000fe40008000000 */
[----:B------:R-:W-:Y:S02]  /*1d30*/  UIADD3 UR13, UR13, -0x1, URZ ;  /* 0xffffffff0d0d7890 */ /* 0x000fe4000fffe03f */
[----:B------:R-:W-:Y:S01]  /*1d40*/  USEL UR15, UR15, URZ, UP1 ;  /* 0x0000003f0f0f7287 */ /* 0x000fe20008800000 */
[----:B------:R-:W-:Y:S01]  /*1d50*/  LOP3.LUT R15, R15, UR8, RZ, 0x3c, !PT ;  /* 0x000000080f0f7c12 */ /* 0x000fe2000f8e3cff */
[----:B------:R-:W-:Y:S01]  /*1d60*/  UPLOP3.LUT UP0, UPT, UPT, UPT, UPT, 0x80, 0x0 ;  /* 0x000000000000789c */ /* 0x000fe20003f0f070 */
[----:B------:R-:W-:Y:S10]  /*1d70*/  @P0 BRA `(.L_x_24) ;  /* 0xfffffff800900947 */ /* 0x000ff4000383ffff */
.L_x_17:
[----:B------:R-:W2:Y:S01]  /*1d80*/  LDC R18, c[0x0][0x288] ;  /* 0x0000a200ff127b82 */ /* 0x000ea20000000800 */
[----:B------:R-:W-:Y:S01]  /*1d90*/  LOP3.LUT R10, R0, 0x60, RZ, 0xc0, !PT ;  /* 0x00000060000a7812 */ /* 0x000fe200078ec0ff */
[----:B------:R-:W-:Y:S01]  /*1da0*/  UIADD3 UR5, UR7, UR5, URZ ;  /* 0x0000000507057290 */ /* 0x000fe2000fffe03f */
[----:B-1----:R-:W-:Y:S01]  /*1db0*/  SHF.R.U32.HI R11, RZ, 0x2, R0 ;  /* 0x00000002ff0b7819 */ /* 0x002fe20000011600 */
[----:B------:R-:W-:Y:S01]  /*1dc0*/  ULDC UR11, c[0x0][0x284] ;  /* 0x0000a100000b7ab9 */ /* 0x000fe20000000800 */
[----:B------:R-:W-:Y:S01]  /*1dd0*/  SHF.R.U32.HI R10, RZ, 0x5, R10 ;  /* 0x00000005ff0a7819 */ /* 0x000fe2000001160a */
[----:B------:R-:W-:Y:S01]  /*1de0*/  UISETP.GT.U32.AND UP0, UPT, UR5, 0x2, UPT ;  /* 0x000000020500788c */ /* 0x000fe2000bf04070 */
[----:B------:R-:W-:Y:S01]  /*1df0*/  LOP3.LUT R11, R11, 0x7, RZ, 0xc0, !PT ;  /* 0x000000070b0b7812 */ /* 0x000fe200078ec0ff */
[----:B------:R-:W-:Y:S01]  /*1e00*/  UISETP.GE.U32.AND UP1, UPT, UR7, 0x3, UPT ;  /* 0x000000030700788c */ /* 0x000fe2000bf26070 */
[----:B0-----:R-:W-:Y:S01]  /*1e10*/  SHF.R.U32.HI R14, RZ, 0x1, R0 ;  /* 0x00000001ff0e7819 */ /* 0x001fe20000011600 */
[----:B------:R-:W-:Y:S01]  /*1e20*/  IMAD.SHL.U32 R16, R10, 0x10, RZ ;  /* 0x000000100a107824 */ /* 0x000fe200078e00ff */
[----:B------:R-:W-:Y:S01]  /*1e30*/  SHF.R.S32.HI R219, RZ, 0x1f, R8 ;  /* 0x0000001fffdb7819 */ /* 0x000fe20000011408 */
[----:B------:R-:W-:Y:S01]  /*1e40*/  UISETP.LT.U32.AND UP0, UPT, UR7, 0x3, UP0 ;  /* 0x000000030700788c */ /* 0x000fe20008701070 */
[----:B------:R-:W-:-:S02]  /*1e50*/  WARPGROUP.DEPBAR.LE gsb0, 0x0 ;  /* 0x00008000000079c5 */ /* 0x000fc40000010000 */
[--C-:B------:R-:W-:Y:S01]  /*1e60*/  LOP3.LUT R13, R16, 0xfffffff0, R11.reuse, 0xe2, !PT ;  /* 0xfffffff0100d7812 */ /* 0x100fe200078ee20b */
[----:B------:R-:W-:Y:S01]  /*1e70*/  IMAD.SHL.U32 R16, R12, 0x80, RZ ;  /* 0x000000800c107824 */ /* 0x000fe200078e00ff */
[----:B------:R-:W-:Y:S01]  /*1e80*/  ULDC.64 UR12, c[0x0][0x6d0] ;  /* 0x0001b400000c7ab9 */ /* 0x000fe20000000a00 */
[----:B------:R-:W-:Y:S01]  /*1e90*/  IMAD R11, R10, -0x10, -R11 ;  /* 0xfffffff00a0b7824 */ /* 0x000fe200078e0a0b */
[----:B------:R-:W-:Y:S01]  /*1ea0*/  LOP3.LUT R13, R13, 0x40, R14, 0xf8, !PT ;  /* 0x000000400d0d7812 */ /* 0x000fe200078ef80e */
[----:B------:R-:W-:Y:S01]  /*1eb0*/  IMAD.SHL.U32 R14, R9, 0x100, RZ ;  /* 0x00000100090e7824 */ /* 0x000fe200078e00ff */
[----:B------:R-:W-:Y:S01]  /*1ec0*/  LOP3.LUT R10, R4, 0x1, RZ, 0xc0, !PT ;  /* 0x00000001040a7812 */ /* 0x000fe200078ec0ff */
[----:B------:R-:W-:Y:S01]  /*1ed0*/  UIMAD.WIDE.U32 UR8, UR5, -0x55555555, URZ ;  /* 0xaaaaaaab050878a5 */ /* 0x000fe2000f8e003f */
[----:B------:R-:W-:Y:S01]  /*1ee0*/  LOP3.LUT R9, R0, 0x3, RZ, 0xc0, !PT ;  /* 0x0000000300097812 */ /* 0x000fe200078ec0ff */
[----:B------:R-:W-:Y:S01]  /*1ef0*/  USEL UR10, URZ, 0x1, !UP0 ;  /* 0x000000013f0a7887 */ /* 0x000fe2000c000000 */
[----:B--2---:R-:W-:Y:S01]  /*1f00*/  ISETP.GE.AND P0, PT, R16, R18, PT ;  /* 0x000000121000720c */ /* 0x004fe20003f06270 */
[----:B------:R-:W-:Y:S01]  /*1f10*/  IMAD R17, R10, -0x40, R11 ;  /* 0xffffffc00a117824 */ /* 0x000fe200078e020b */
[----:B------:R-:W-:Y:S01]  /*1f20*/  LOP3.LUT R152, R13, R14, RZ, 0xfc, !PT ;  /* 0x0000000e0d987212 */ /* 0x000fe200078efcff */
[----:B------:R-:W-:Y:S01]  /*1f30*/  IMAD R11, R219, UR12, RZ ;  /* 0x0000000cdb0b7c24 */ /* 0x000fe2000f8e02ff */
[----:B------:R-:W-:Y:S01]  /*1f40*/  ISETP.GE.OR P0, PT, R14, UR11, P0 ;  /* 0x0000000b0e007c0c */ /* 0x000fe20008706670 */
[----:B------:R-:W-:Y:S01]  /*1f50*/  USHF.R.U32.HI UR8, URZ, 0x1, UR9 ;  /* 0x000000013f087899 */ /* 0x000fe20008011609 */
[----:B------:R-:W-:Y:S01]  /*1f60*/  SHF.R.S32.HI R153, RZ, 0x1f, R152 ;  /* 0x0000001fff997819 */ /* 0x000fe20000011498 */
[----:B------:R-:W-:Y:S01]  /*1f70*/  ULOP3.LUT UR4, UR4, UR10, URZ, 0x3c, !UPT ;  /* 0x0000000a04047292 */ /* 0x000fe2000f8e3c3f */
[C---:B------:R-:W-:Y:S01]  /*1f80*/  IMAD R15, R8.reuse, UR13, R11 ;  /* 0x0000000d080f7c24 */ /* 0x040fe2000f8e020b */
[----:B------:R-:W-:Y:S01]  /*1f90*/  UIMAD UR5, UR8, -0x3, UR5 ;  /* 0xfffffffd080578a4 */ /* 0x000fe2000f8e0205 */
[----:B------:R-:W-:Y:S01]  /*1fa0*/  IMAD R13, R9, -0x2, R18 ;  /* 0xfffffffe090d7824 */ /* 0x000fe200078e0212 */
[----:B------:R-:W-:Y:S01]  /*1fb0*/  @UP1 ULOP3.LUT UR4, UR4, 0x1, UR8, 0x78, !UPT ;  /* 0x0000000104041892 */ /* 0x000fe2000f8e7808 */
[----:B------:R-:W-:Y:S01]  /*1fc0*/  IMAD.WIDE.U32 R10, R8, UR12, R152 ;  /* 0x0000000c080a7c25 */ /* 0x000fe2000f8e0098 */
[----:B------:R-:W-:-:S03]  /*1fd0*/  IADD3 R9, -R14, UR11, R17 ;  /* 0x0000000b0e097c10 */ /* 0x000fc6000fffe111 */
[----:B------:R-:W-:Y:S02]  /*1fe0*/  IMAD.IADD R15, R11, 0x1, R15 ;  /* 0x000000010b0f7824 */ /* 0x000fe400078e020f */
[----:B------:R-:W-:Y:S02]  /*1ff0*/  IMAD.MOV.U32 R14, RZ, RZ, R10 ;  /* 0x000000ffff0e7224 */ /* 0x000fe400078e000a */
[----:B------:R-:W-:Y:S02]  /*2000*/  IMAD.IADD R10, R13, 0x1, -R16 ;  /* 0x000000010d0a7824 */ /* 0x000fe400078e0a10 */
[----:B------:R-:W-:Y:S01]  /*2010*/  IMAD.MOV.U32 R11, RZ, RZ, -0x1 ;  /* 0xffffffffff0b7424 */ /* 0x000fe200078e00ff */
[----:B------:R-:W-:Y:S06]  /*2020*/  @P0 BRA `(.L_x_25) ;  /* 0x0000008000800947 */ /* 0x000fec0003800000 */
[----:B------:R-:W-:Y:S01]  /*2030*/  FSETP.NEU.AND P0, PT, RZ, UR20, PT ;  /* 0x00000014ff007c0b */ /* 0x000fe2000bf0d000 */
[----:B------:R-:W-:Y:S01]  /*2040*/  IMAD.WIDE R16, R12, 0x80, RZ ;  /* 0x000000800c107825 */ /* 0x000fe200078e02ff */
[----:B------:R-:W-:Y:S01]  /*2050*/  ULDC.64 UR8, c[0x0][0x6c8] ;  /* 0x0001b20000087ab9 */ /* 0x000fe20000000a00 */
[----:B------:R-:W-:Y:S01]  /*2060*/  ISETP.GT.AND P2, PT, R9, RZ, PT ;  /* 0x000000ff0900720c */ /* 0x000fe20003f44270 */
[----:B------:R-:W-:Y:S01]  /*2070*/  BSSY B0, `(.L_x_25) ;  /* 0x000081b000007945 */ /* 0x000fe20003800000 */
[----:B------:R-:W-:Y:S02]  /*2080*/  IMAD.SHL.U32 R223, R0, 0x2, RZ ;  /* 0x0000000200df7824 */ /* 0x000fe400078e00ff */
[----:B------:R-:W-:Y:S01]  /*2090*/  IMAD R12, R17, UR8, RZ ;  /* 0x00000008110c7c24 */ /* 0x000fe2000f8e02ff */
[----:B------:R-:W-:Y:S02]  /*20a0*/  ISETP.GT.AND P1, PT, R10, RZ, P2 ;  /* 0x000000ff0a00720c */ /* 0x000fe40001724270 */
[----:B------:R-:W-:-:S05]  /*20b0*/  LOP3.LUT R223, R16, 0x6, R223, 0xf8, !PT ;  /* 0x0000000610df7812 */ /* 0x000fca00078ef8df */
[----:B------:R-:W-:-:S04]  /*20c0*/  IMAD.WIDE.U32 R20, R223, UR8, R14 ;  /* 0x00000008df147c25 */ /* 0x000fc8000f8e000e */
[----:B------:R-:W-:-:S04]  /*20d0*/  IMAD R13, R223, UR9, R12 ;  /* 0x00000009df0d7c24 */ /* 0x000fc8000f8e020c */
[----:B------:R-:W-:Y:S01]  /*20e0*/  IMAD.IADD R155, R21, 0x1, R13 ;  /* 0x00000001159b7824 */ /* 0x000fe200078e020d */
[----:B------:R-:W-:Y:S06]  /*20f0*/  @!P0 BRA `(.L_x_26) ;  /* 0x0000006400208947 */ /* 0x000fec0003800000 */
[----:B------:R-:W0:Y:S01]  /*2100*/  LDC.64 R12, c[0x0][0x6b0] ;  /* 0x0001ac00ff0c7b82 */ /* 0x000e220000000a00 */
[----:B------:R-:W-:Y:S01]  /*2110*/  ULDC.64 UR12, c[0x0][0x6b8] ;  /* 0x0001ae00000c7ab9 */ /* 0x000fe20000000a00 */
[----:B------:R-:W-:Y:S01]  /*2120*/  ULDC.64 UR14, c[0x0][0x6a8] ;  /* 0x0001aa00000e7ab9 */ /* 0x000fe20000000a00 */
[----:B------:R-:W-:Y:S01]  /*2130*/  IMAD R219, R219, UR12, RZ ;  /* 0x0000000cdbdb7c24 */ /* 0x000fe2000f8e02ff */
[----:B------:R-:W-:Y:S01]  /*2140*/  ULDC.64 UR10, c[0x0][0x6c0] ;  /* 0x0001b000000a7ab9 */ /* 0x000fe20000000a00 */
[----:B------:R-:W-:-:S03]  /*2150*/  IMAD.WIDE.U32 R14, R8, UR12, R152 ;  /* 0x0000000c080e7c25 */ /* 0x000fc6000f8e0098 */
[----:B------:R-:W1:Y:S01]  /*2160*/  LDC.64 R158, c[0x0][0x6b0] ;  /* 0x0001ac00ff9e7b82 */ /* 0x000e620000000a00 */
[----:B------:R-:W-:Y:S02]  /*2170*/  IMAD R219, R8, UR13, R219 ;  /* 0x0000000d08db7c24 */ /* 0x000fe4000f8e02db */
[----:B0-----:R-:W-:Y:S02]  /*2180*/  IMAD R16, R17, R12, RZ ;  /* 0x0000000c11107224 */ /* 0x001fe400078e02ff */
[----:B------:R-:W-:Y:S02]  /*2190*/  IMAD.IADD R17, R15, 0x1, R219 ;  /* 0x000000010f117824 */ /* 0x000fe400078e02db */
[----:B------:R-:W-:Y:S02]  /*21a0*/  IMAD R221, R223, R13, R16 ;  /* 0x0000000ddfdd7224 */ /* 0x000fe400078e0210 */
[----:B------:R-:W-:-:S04]  /*21b0*/  IMAD.MOV.U32 R16, RZ, RZ, R14 ;  /* 0x000000ffff107224 */ /* 0x000fc800078e000e */
[----:B------:R-:W-:-:S04]  /*21c0*/  IMAD.WIDE.U32 R18, R223, R12, R16 ;  /* 0x0000000cdf127225 */ /* 0x000fc800078e0010 */
[----:B------:R-:W-:Y:S01]  /*21d0*/  IMAD.IADD R19, R19, 0x1, R221 ;  /* 0x0000000113137824 */ /* 0x000fe200078e02dd */
[----:B------:R-:W-:-:S04]  /*21e0*/  LEA R22, P0, R18, UR14, 0x2 ;  /* 0x0000000e12167c11 */ /* 0x000fc8000f8010ff */
[----:B------:R-:W-:-:S05]  /*21f0*/  LEA.HI.X R23, R18, UR15, R19, 0x2, P0 ;  /* 0x0000000f12177c11 */ /* 0x000fca00080f1413 */
[----:B------:R0:W2:Y:S01]  /*2200*/  @P1 LDG.E.LTC128B R156, desc[UR18][R22.64] ;  /* 0x00000012169c1981 */ /* 0x0000a2000c1e1920 */
[----:B------:R-:W-:Y:S01]  /*2210*/  LEA R18, P0, R20, UR10, 0x2 ;  /* 0x0000000a14127c11 */ /* 0x000fe2000f8010ff */
[----:B------:R-:W-:Y:S01]  /*2220*/  IMAD.U32 R21, RZ, RZ, UR8 ;  /* 0x00000008ff157e24 */ /* 0x000fe2000f8e00ff */
[----:B------:R-:W-:Y:S01]  /*2230*/  ISETP.GT.AND P4, PT, R10, 0x1, P2 ;  /* 0x000000010a00780c */ /* 0x000fe20001784270 */
[----:B------:R-:W-:Y:S01]  /*2240*/  IMAD.U32 R157, RZ, RZ, UR8 ;  /* 0x00000008ff9d7e24 */ /* 0x000fe2000f8e00ff */
[----:B------:R-:W-:Y:S01]  /*2250*/  LEA.HI.X R19, R20, UR11, R155, 0x2, P0 ;  /* 0x0000000b14137c11 */ /* 0x000fe200080f149b */
[----:B------:R-:W-:Y:S01]  /*2260*/  IMAD.U32 R162, RZ, RZ, UR9 ;  /* 0x00000009ffa27e24 */ /* 0x000fe2000f8e00ff */
[----:B------:R-:W-:Y:S01]  /*2270*/  LEA R20, P0, R21, R18, 0x2 ;  /* 0x0000001215147211 */ /* 0x000fe200078010ff */
[----:B-1----:R-:W-:Y:S01]  /*2280*/  IMAD.WIDE.U32 R160, R223, R12, R158 ;  /* 0x0000000cdfa07225 */ /* 0x002fe200078e009e */
[----:B------:R-:W-:Y:S02]  /*2290*/  BSSY B1, `(.L_x_27) ;  /* 0x0000010000017945 */ /* 0x000fe40003800000 */
[----:B------:R-:W-:Y:S01]  /*22a0*/  LEA.HI.X R21, R157, R19, R162, 0x2, P0 ;  /* 0x000000139d157211 */ /* 0x000fe200000f14a2 */
[----:B------:R-:W-:Y:S01]  /*22b0*/  IMAD.IADD R165, R221, 0x1, R161 ;  /* 0x00000001dda57824 */ /* 0x000fe200078e02a1 */
[----:B------:R-:W-:Y:S01]  /*22c0*/  IADD3 R157, P0, R14, R160, RZ ;  /* 0x000000a00e9d7210 */ /* 0x000fe20007f1e0ff */
[----:B------:R-:W-:-:S03]  /*22d0*/  IMAD.WIDE.U32 R154, R223, R12, R152 ;  /* 0x0000000cdf9a7225 */ /* 0x000fc600078e0098 */
[----:B0-----:R-:W-:Y:S01]  /*22e0*/  LEA R22, P5, R157, UR14, 0x2 ;  /* 0x0000000e9d167c11 */ /* 0x001fe2000f8a10ff */
[----:B------:R-:W-:Y:S02]  /*22f0*/  IMAD.IADD R155, R221, 0x1, R155 ;  /* 0x00000001dd9b7824 */ /* 0x000fe400078e029b */
[----:B------:R-:W-:-:S04]  /*2300*/  IMAD.WIDE.U32 R154, R8, UR12, R154 ;  /* 0x0000000c089a7c25 */ /* 0x000fc8000f8e009a */
[----:B--2---:R-:W-:-:S04]  /*2310*/  FMUL R23, R156, UR20 ;  /* 0x000000149c177c20 */ /* 0x004fc80008400000 */
[----:B------:R-:W-:Y:S01]  /*2320*/  FFMA R163, R88, UR17, R23 ;  /* 0x0000001158a37c23 */ /* 0x000fe20008000017 */
[----:B------:R-:W-:-:S04]  /*2330*/  IMAD.X R88, R165, 0x1, R17, P0 ;  /* 0x00000001a5587824 */ /* 0x000fc800000e0611 */
[----:B------:R0:W-:Y:S01]  /*2340*/  @P1 STG.E desc[UR18][R18.64], R163 ;  /* 0x000000a312001986 */ /* 0x0001e2000c101912 */
[----:B------:R-:W-:Y:S01]  /*2350*/  LEA.HI.X R23, R157, UR15, R88, 0x2, P5 ;  /* 0x0000000f9d177c11 */ /* 0x000fe2000a8f1458 */
[----:B------:R-:W-:Y:S01]  /*2360*/  IMAD.MOV.U32 R88, RZ, RZ, R156 ;  /* 0x000000ffff587224 */ /* 0x000fe200078e009c */
[----:B------:R-:W-:Y:S06]  /*2370*/  @!P4 BRA `(.L_x_28) ;  /* 0x000000000004c947 */ /* 0x000fec0003800000 */
[----:B------:R1:W5:Y:S02]  /*2380*/  LDG.E.LTC128B R88, desc[UR18][R22.64] ;  /* 0x0000001216587981 */ /* 0x000364000c1e1920 */
.L_x_28:
[----:B------:R-:W-:Y:S05]  /*2390*/  BSYNC B1 ;  /* 0x0000000000017941 */ /* 0x000fea0003800000 */
.L_x_27:
[----:B-----5:R-:W-:Y:S01]  /*23a0*/  FMUL R162, R88, UR20 ;  /* 0x0000001458a27c20 */ /* 0x020fe20008400000 */
[----:B------:R-:W-:Y:S01]  /*23b0*/  ISETP.GT.AND P0, PT, R9, 0x8, PT ;  /* 0x000000080900780c */ /* 0x000fe20003f04270 */
[----:B-1----:R-:W-:Y:S01]  /*23c0*/  IMAD.IADD R23, R219, 0x1, R155 ;  /* 0x00000001db177824 */ /* 0x002fe200078e029b */
[----:B------:R-:W-:Y:S01]  /*23d0*/  IADD3 R156, P6, R152, R160, RZ ;  /* 0x000000a0989c7210 */ /* 0x000fe20007fde0ff */
[----:B------:R-:W-:Y:S01]  /*23e0*/  FFMA R89, R89, UR17, R162 ;  /* 0x0000001159597c23 */ /* 0x000fe200080000a2 */
[----:B------:R-:W-:Y:S01]  /*23f0*/  ISETP.GT.AND P1, PT, R10, RZ, P0 ;  /* 0x000000ff0a00720c */ /* 0x000fe20000724270 */
[----:B------:R-:W-:Y:S01]  /*2400*/  BSSY B1, `(.L_x_29) ;  /* 0x000000b000017945 */ /* 0x000fe20003800000 */
[C---:B------:R-:W-:Y:S01]  /*2410*/  LEA R22, P5, R154.reuse, UR14, 0x2 ;  /* 0x0000000e9a167c11 */ /* 0x040fe2000f8a10ff */
[--C-:B------:R-:W-:Y:S01]  /*2420*/  IMAD.X R157, R153, 0x1, R165.reuse, P6 ;  /* 0x00000001999d7824 */ /* 0x100fe200030e06a5 */
[----:B------:R1:W-:Y:S01]  /*2430*/  @P4 STG.E desc[UR18][R20.64], R89 ;  /* 0x0000005914004986 */ /* 0x0003e2000c101912 */
[----:B------:R-:W-:Y:S01]  /*2440*/  IMAD.MOV.U32 R155, RZ, RZ, R165 ;  /* 0x000000ffff9b7224 */ /* 0x000fe200078e00a5 */
[----:B------:R-:W-:Y:S01]  /*2450*/  LEA.HI.X R23, R154, UR15, R23, 0x2, P5 ;  /* 0x0000000f9a177c11 */ /* 0x000fe2000a8f1417 */
[----:B------:R-:W-:-:S02]  /*2460*/  IMAD.MOV.U32 R154, RZ, RZ, R160 ;  /* 0x000000ffff9a7224 */ /* 0x000fc400078e00a0 */
[----:B------:R-:W-:-:S04]  /*2470*/  IMAD.WIDE.U32 R156, R8, UR12, R156 ;  /* 0x0000000c089c7c25 */ /* 0x000fc8000f8e009c */
[----:B------:R-:W-:Y:S01]  /*2480*/  IMAD.MOV.U32 R161, RZ, RZ, R88 ;  /* 0x000000ffffa17224 */ /* 0x000fe200078e0058 */
[----:B------:R-:W-:Y:S06]  /*2490*/  @!P1 BRA `(.L_x_30) ;  /* 0x0000000000049947 */ /* 0x000fec0003800000 */
[----:B------:R2:W5:Y:S02]  /*24a0*/  LDG.E.LTC128B R161, desc[UR18][R22.64+0x20] ;  /* 0x0000201216a17981 */ /* 0x000564000c1e1920 */
.L_x_30:
[----:B------:R-:W-:Y:S05]  /*24b0*/  BSYNC B1 ;  /* 0x0000000000017941 */ /* 0x000fea0003800000 */
.L_x_29:
[----:B------:R-:W-:Y:S01]  /*24c0*/  ISETP.GT.AND P6, PT, R10, 0x1, P0 ;  /* 0x000000010a00780c */ /* 0x000fe200007c4270 */
[----:B-1---5:R-:W-:Y:S01]  /*24d0*/  FMUL R89, R161, UR20 ;  /* 0x00000014a1597c20 */ /* 0x022fe20008400000 */
[----:B------:R-:W-:Y:S01]  /*24e0*/  IMAD.IADD R157, R219, 0x1, R157 ;  /* 0x00000001db9d7824 */ /* 0x000fe200078e029d */
[----:B------:R-:W-:Y:S01]  /*24f0*/  LEA R88, P4, R156, UR14, 0x2 ;  /* 0x0000000e9c587c11 */ /* 0x000fe2000f8810ff */
[----:B------:R-:W-:-:S04]  /*2500*/  IMAD.WIDE.U32 R154, R12, 0x7, R154 ;  /* 0x000000070c9a7825 */ /* 0x000fc800078e009a */
[----:B0-----:R-:W-:Y:S01]  /*2510*/  FFMA R163, R90, UR17, R89 ;  /* 0x000000115aa37c23 */ /* 0x001fe20008000059 */
[----:B------:R-:W-:Y:S01]  /*2520*/  BSSY B1, `(.L_x_31) ;  /* 0x000000c000017945 */ /* 0x000fe20003800000 */
[----:B------:R-:W-:Y:S01]  /*2530*/  LEA.HI.X R89, R156, UR15, R157, 0x2, P4 ;  /* 0x0000000f9c597c11 */ /* 0x000fe2000a0f149d */
[----:B------:R-:W-:Y:S01]  /*2540*/  IMAD R218, R13, 0x7, RZ ;  /* 0x000000070dda7824 */ /* 0x000fe200078e02ff */
[----:B------:R-:W-:Y:S01]  /*2550*/  IADD3 R157, P4, R14, R154, RZ ;  /* 0x0000009a0e9d7210 */ /* 0x000fe20007f9e0ff */
[----:B------:R0:W-:Y:S01]  /*2560*/  @P1 STG.E desc[UR18][R18.64+0x20], R163 ;  /* 0x000020a312001986 */ /* 0x0001e2000c101912 */
[----:B------:R-:W-:Y:S01]  /*2570*/  ISETP.GT.AND P1, PT, R10, 0x8, P2 ;  /* 0x000000080a00780c */ /* 0x000fe20001724270 */
[----:B------:R-:W-:Y:S01]  /*2580*/  IMAD.IADD R156, R155, 0x1, R218 ;  /* 0x000000019b9c7824 */ /* 0x000fe200078e02da */
[----:B------:R-:W-:Y:S01]  /*2590*/  LEA R160, P5, R157, UR14, 0x2 ;  /* 0x0000000e9da07c11 */ /* 0x000fe2000f8a10ff */
[----:B------:R-:W-:Y:S02]  /*25a0*/  IMAD.MOV.U32 R220, RZ, RZ, R161 ;  /* 0x000000ffffdc7224 */ /* 0x000fe400078e00a1 */
[----:B------:R-:W-:Y:S01]  /*25b0*/  IMAD.X R162, R156, 0x1, R17, P4 ;  /* 0x000000019ca27824 */ /* 0x000fe200020e0611 */
[----:B------:R-:W-:Y:S09]  /*25c0*/  @!P6 BRA `(.L_x_32) ;  /* 0x000000000004e947 */ /* 0x000ff20003800000 */
[----:B------:R1:W5:Y:S02]  /*25d0*/  LDG.E.LTC128B R220, desc[UR18][R88.64+0x20] ;  /* 0x0000201258dc7981 */ /* 0x000364000c1e1920 */
.L_x_32:
[----:B------:R-:W-:Y:S05]  /*25e0*/  BSYNC B1 ;  /* 0x0000000000017941 */ /* 0x000fea0003800000 */
.L_x_31:
[----:B-----5:R-:W-:Y:S01]  /*25f0*/  FMUL R90, R220, UR20 ;  /* 0x00000014dc5a7c20 */ /* 0x020fe20008400000 */
[----:B------:R-:W-:-:S03]  /*2600*/  LEA.HI.X R161, R157, UR15, R162, 0x2, P5 ;  /* 0x0000000f9da17c11 */ /* 0x000fc6000a8f14a2 */
[----:B------:R-:W-:-:S05]  /*2610*/  FFMA R155, R91, UR17, R90 ;  /* 0x000000115b9b7c23 */ /* 0x000fca000800005a */
[----:B------:R3:W-:Y:S04]  /*2620*/  @P6 STG.E desc[UR18][R20.64+0x20], R155 ;  /* 0x0000209b14006986 */ /* 0x0007e8000c101912 */
[----:B------:R4:W2:Y:S01]  /*2630*/  @P1 LDG.E.LTC128B R220, desc[UR18][R160.64] ;  /* 0x00000012a0dc1981 */ /* 0x0008a2000c1e1920 */
[----:B------:R-:W-:Y:S01]  /*2640*/  IMAD.WIDE.U32 R214, R12, 0x7, R158 ;  /* 0x000000070cd67825 */ /* 0x000fe200078e009e */
[----:B------:R-:W-:-:S03]  /*2650*/  UIMAD UR10, UR9, 0x1c, URZ ;  /* 0x0000001c090a78a4 */ /* 0x000fc6000f8e023f */
[----:B------:R-:W-:Y:S01]  /*2660*/  IMAD.IADD R215, R218, 0x1, R215 ;  /* 0x00000001dad77824 */ /* 0x000fe200078e02d7 */
[----:B------:R-:W-:Y:S01]  /*2670*/  IADD3 R212, P4, R214, R12, RZ ;  /* 0x0000000cd6d47210 */ /* 0x000fe20007f9e0ff */
[----:B---3--:R-:W-:Y:S02]  /*2680*/  IMAD.U32 R155, RZ, RZ, UR8 ;  /* 0x00000008ff9b7e24 */ /* 0x008fe4000f8e00ff */
[----:B------:R-:W-:-:S04]  /*2690*/  IMAD.WIDE.U32 R90, R12, 0x7, R214 ;  /* 0x000000070c5a7825 */ /* 0x000fc800078e00d6 */
[----:B------:R-:W-:Y:S01]  /*26a0*/  IMAD.X R213, R215, 0x1, R13, P4 ;  /* 0x00000001d7d57824 */ /* 0x000fe200020e060d */
[----:B------:R-:W-:Y:S01]  /*26b0*/  IADD3 R210, P4, R90, R12, RZ ;  /* 0x0000000c5ad27210 */ /* 0x000fe20007f9e0ff */
[----:B------:R-:W-:-:S03]  /*26c0*/  IMAD.WIDE.U32 R158, R12, 0x7, R212 ;  /* 0x000000070c9e7825 */ /* 0x000fc600078e00d4 */
[----:B------:R-:W-:Y:S02]  /*26d0*/  IADD3.X R211, R13, R218, R91, P4, !PT ;  /* 0x000000da0dd37210 */ /* 0x000fe400027fe45b */
[----:B------:R-:W-:Y:S01]  /*26e0*/  IADD3 R158, P4, R158, R12, RZ ;  /* 0x0000000c9e9e7210 */ /* 0x000fe20007f9e0ff */
[----:B------:R-:W-:-:S03]  /*26f0*/  IMAD.WIDE.U32 R90, R12, 0x7, R210 ;  /* 0x000000070c5a7825 */ /* 0x000fc600078e00d2 */
[----:B------:R-:W-:Y:S02]  /*2700*/  IADD3.X R159, R13, R218, R159, P4, !PT ;  /* 0x000000da0d9f7210 */ /* 0x000fe400027fe49f */
[----:B----4-:R-:W-:Y:S01]  /*2710*/  IADD3 R160, P4, R90, R12, RZ ;  /* 0x0000000c5aa07210 */ /* 0x010fe20007f9e0ff */
[----:B0-----:R-:W-:-:S03]  /*2720*/  IMAD.WIDE.U32 R162, R12, 0x7, R158 ;  /* 0x000000070ca27825 */ /* 0x001fc600078e009e */
[----:B------:R-:W-:Y:S02]  /*2730*/  IADD3.X R161, R13, R218, R91, P4, !PT ;  /* 0x000000da0da17210 */ /* 0x000fe400027fe45b */
[----:B------:R-:W-:Y:S01]  /*2740*/  IADD3 R162, P4, R162, R12, RZ ;  /* 0x0000000ca2a27210 */ /* 0x000fe20007f9e0ff */
[----:B------:R-:W-:-:S03]  /*2750*/  IMAD.WIDE.U32 R90, R12, 0x7, R160 ;  /* 0x000000070c5a7825 */ /* 0x000fc600078e00a0 */
        /* <DEDUP_REMOVED lines=31> */
[-C--:B------:R-:W-:Y:S01]  /*2950*/  IADD3 R90, P4, R154, R12.reuse, RZ ;  /* 0x0000000c9a5a7210 */ /* 0x080fe20007f9e0ff */
[----:B------:R-:W-:Y:S01]  /*2960*/  IMAD.WIDE.U32 R154, R155, 0x1c, R20 ;  /* 0x0000001c9b9a7825 */ /* 0x000fe200078e0014 */
[----:B------:R-:W-:-:S03]  /*2970*/  IADD3 R184, P5, R184, R12, RZ ;  /* 0x0000000cb8b87210 */ /* 0x000fc60007fbe0ff */
[----:B------:R-:W-:Y:S01]  /*2980*/  IMAD.WIDE.U32 R186, R12, 0x7, R182 ;  /* 0x000000070cba7825 */ /* 0x000fe200078e00b6 */
[----:B------:R-:W-:-:S03]  /*2990*/  IADD3.X R185, R13, R218, R185, P5, !PT ;  /* 0x000000da0db97210 */ /* 0x000fc60002ffe4b9 */
[----:B------:R-:W-:Y:S01]  /*29a0*/  IMAD.X R91, R156, 0x1, R13, P4 ;  /* 0x000000019c5b7824 */ /* 0x000fe200020e060d */
[----:B------:R-:W-:Y:S01]  /*29b0*/  IADD3 R186, P4, R186, R12, RZ ;  /* 0x0000000cbaba7210 */ /* 0x000fe20007f9e0ff */
[----:B------:R-:W-:Y:S01]  /*29c0*/  VIADD R157, R155, UR10 ;  /* 0x0000000a9b9d7c36 */ /* 0x000fe20008000000 */
[----:B------:R-:W-:Y:S01]  /*29d0*/  IADD3 R156, P5, R90, R14, RZ ;  /* 0x0000000e5a9c7210 */ /* 0x000fe20007fbe0ff */
[----:B------:R-:W-:Y:S01]  /*29e0*/  IMAD.WIDE.U32 R188, R12, 0x7, R184 ;  /* 0x000000070cbc7825 */ /* 0x000fe200078e00b8 */
[----:B------:R-:W-:Y:S02]  /*29f0*/  IADD3.X R187, R13, R218, R187, P4, !PT ;  /* 0x000000da0dbb7210 */ /* 0x000fe400027fe4bb */
[----:B------:R-:W-:Y:S01]  /*2a00*/  ISETP.GT.AND P4, PT, R10, 0x9, P2 ;  /* 0x000000090a00780c */ /* 0x000fe20001784270 */
[----:B------:R-:W-:Y:S01]  /*2a10*/  IMAD.X R193, R91, 0x1, R17, P5 ;  /* 0x000000015bc17824 */ /* 0x000fe200028e0611 */
[----:B------:R-:W-:-:S04]  /*2a20*/  LEA R196, P5, R156, UR14, 0x2 ;  /* 0x0000000e9cc47c11 */ /* 0x000fc8000f8a10ff */
[----:B------:R-:W-:Y:S01]  /*2a30*/  LEA.HI.X R197, R156, UR15, R193, 0x2, P5 ;  /* 0x0000000f9cc57c11 */ /* 0x000fe2000a8f14c1 */
[----:B------:R-:W-:Y:S01]  /*2a40*/  IMAD.MOV.U32 R156, RZ, RZ, R154 ;  /* 0x000000ffff9c7224 */ /* 0x000fe200078e009a */
[----:B------:R-:W-:-:S04]  /*2a50*/  IADD3 R188, P5, R188, R12, RZ ;  /* 0x0000000cbcbc7210 */ /* 0x000fc80007fbe0ff */
[----:B------:R-:W-:-:S03]  /*2a60*/  IADD3.X R189, R13, R218, R189, P5, !PT ;  /* 0x000000da0dbd7210 */ /* 0x000fc60002ffe4bd */
[----:B------:R-:W-:-:S04]  /*2a70*/  IMAD.WIDE.U32 R192, R12, 0x7, R188 ;  /* 0x000000070cc07825 */ /* 0x000fc800078e00bc */
[----:B------:R-:W-:-:S04]  /*2a80*/  IMAD.WIDE.U32 R214, R223, R12, R214 ;  /* 0x0000000cdfd67225 */ /* 0x000fc800078e00d6 */
[----:B--2---:R-:W-:-:S04]  /*2a90*/  FMUL R191, R220, UR20 ;  /* 0x00000014dcbf7c20 */ /* 0x004fc80008400000 */
[----:B------:R-:W-:Y:S01]  /*2aa0*/  FFMA R199, R92, UR17, R191 ;  /* 0x000000115cc77c23 */ /* 0x000fe200080000bf */
[----:B------:R-:W-:-:S04]  /*2ab0*/  IMAD.WIDE.U32 R190, R12, 0x7, R186 ;  /* 0x000000070cbe7825 */ /* 0x000fc800078e00ba */
[----:B------:R0:W-:Y:S04]  /*2ac0*/  @P1 STG.E desc[UR18][R156.64], R199 ;  /* 0x000000c79c001986 */ /* 0x0001e8000c101912 */
[----:B------:R2:W3:Y:S01]  /*2ad0*/  @P4 LDG.E.LTC128B R220, desc[UR18][R196.64] ;  /* 0x00000012c4dc4981 */ /* 0x0004e2000c1e1920 */
[-C--:B------:R-:W-:Y:S01]  /*2ae0*/  IADD3 R190, P1, R190, R12.reuse, RZ ;  /* 0x0000000cbebe7210 */ /* 0x080fe20007f3e0ff */
[----:B------:R-:W-:Y:S01]  /*2af0*/  IMAD.WIDE.U32 R212, R223, R12, R212 ;  /* 0x0000000cdfd47225 */ /* 0x000fe200078e00d4 */
[----:B------:R-:W-:Y:S01]  /*2b00*/  USHF.L.U32 UR10, UR8, 0x5, URZ ;  /* 0x00000005080a7899 */ /* 0x000fe2000800063f */
[----:B------:R-:W-:Y:S01]  /*2b10*/  BSSY B1, `(.L_x_33) ;  /* 0x0000088000017945 */ /* 0x000fe20003800000 */
[----:B------:R-:W-:Y:S01]  /*2b20*/  IADD3.X R191, R13, R218, R191, P1, !PT ;  /* 0x000000da0dbf7210 */ /* 0x000fe20000ffe4bf */
[-C--:B------:R-:W-:Y:S01]  /*2b30*/  IMAD.WIDE.U32 R210, R223, R12.reuse, R210 ;  /* 0x0000000cdfd27225 */ /* 0x080fe200078e00d2 */
[----:B------:R-:W-:Y:S01]  /*2b40*/  IADD3 R192, P1, R192, R12, RZ ;  /* 0x0000000cc0c07210 */ /* 0x000fe20007f3e0ff */
[----:B------:R-:W-:-:S02]  /*2b50*/  USHF.L.U64.HI UR8, UR8, 0x5, UR9 ;  /* 0x0000000508087899 */ /* 0x000fc40008010209 */
[----:B------:R-:W-:Y:S01]  /*2b60*/  IMAD.WIDE.U32 R194, R12, 0x7, R190 ;  /* 0x000000070cc27825 */ /* 0x000fe200078e00be */
[----:B------:R-:W-:-:S03]  /*2b70*/  IADD3.X R193, R13, R218, R193, P1, !PT ;  /* 0x000000da0dc17210 */ /* 0x000fc60000ffe4c1 */
[-C--:B------:R-:W-:Y:S01]  /*2b80*/  IMAD.WIDE.U32 R158, R223, R12.reuse, R158 ;  /* 0x0000000cdf9e7225 */ /* 0x080fe200078e009e */
[----:B------:R-:W-:-:S03]  /*2b90*/  IADD3 R194, P1, R194, R12, RZ ;  /* 0x0000000cc2c27210 */ /* 0x000fc60007f3e0ff */
[----:B0-----:R-:W-:Y:S01]  /*2ba0*/  IMAD.WIDE.U32 R198, R12, 0x7, R192 ;  /* 0x000000070cc67825 */ /* 0x001fe200078e00c0 */
[----:B------:R-:W-:-:S03]  /*2bb0*/  IADD3.X R195, R13, R218, R195, P1, !PT ;  /* 0x000000da0dc37210 */ /* 0x000fc60000ffe4c3 */
[-C--:B------:R-:W-:Y:S01]  /*2bc0*/  IMAD.WIDE.U32 R160, R223, R12.reuse, R160 ;  /* 0x0000000cdfa07225 */ /* 0x080fe200078e00a0 */
[----:B--2---:R-:W-:-:S03]  /*2bd0*/  IADD3 R196, P1, R198, R12, RZ ;  /* 0x0000000cc6c47210 */ /* 0x004fc60007f3e0ff */
[----:B------:R-:W-:Y:S01]  /*2be0*/  IMAD.WIDE.U32 R200, R12, 0x7, R194 ;  /* 0x000000070cc87825 */ /* 0x000fe200078e00c2 */
[----:B------:R-:W-:-:S03]  /*2bf0*/  IADD3.X R197, R13, R218, R199, P1, !PT ;  /* 0x000000da0dc57210 */ /* 0x000fc60000ffe4c7 */
[-C--:B------:R-:W-:Y:S01]  /*2c00*/  IMAD.WIDE.U32 R162, R223, R12.reuse, R162 ;  /* 0x0000000cdfa27225 */ /* 0x080fe200078e00a2 */
[----:B------:R-:W-:-:S03]  /*2c10*/  IADD3 R198, P1, R200, R12, RZ ;  /* 0x0000000cc8c67210 */ /* 0x000fc60007f3e0ff */
[----:B------:R-:W-:Y:S01]  /*2c20*/  IMAD.WIDE.U32 R164, R223, R12, R164 ;  /* 0x0000000cdfa47225 */ /* 0x000fe200078e00a4 */
[----:B------:R-:W-:-:S03]  /*2c30*/  IADD3.X R199, R13, R218, R201, P1, !PT ;  /* 0x000000da0dc77210 */ /* 0x000fc60000ffe4c9 */
[----:B------:R-:W-:-:S04]  /*2c40*/  IMAD.WIDE.U32 R200, R12, 0x7, R196 ;  /* 0x000000070cc87825 */ /* 0x000fc800078e00c4 */
[----:B------:R-:W-:Y:S01]  /*2c50*/  IMAD.WIDE.U32 R202, R12, 0x7, R198 ;  /* 0x000000070cca7825 */ /* 0x000fe200078e00c6 */
[----:B------:R-:W-:-:S03]  /*2c60*/  IADD3 R200, P1, R200, R12, RZ ;  /* 0x0000000cc8c87210 */ /* 0x000fc60007f3e0ff */
[----:B------:R-:W-:Y:S01]  /*2c70*/  IMAD.WIDE.U32 R166, R223, R12, R166 ;  /* 0x0000000cdfa67225 */ /* 0x000fe200078e00a6 */
[----:B------:R-:W-:Y:S02]  /*2c80*/  IADD3.X R201, R13, R218, R201, P1, !PT ;  /* 0x000000da0dc97210 */ /* 0x000fe40000ffe4c9 */
[-C--:B------:R-:W-:Y:S01]  /*2c90*/  IADD3 R202, P1, R202, R12.reuse, RZ ;  /* 0x0000000ccaca7210 */ /* 0x080fe20007f3e0ff */
[----:B------:R-:W-:-:S03]  /*2ca0*/  IMAD.WIDE.U32 R168, R223, R12, R168 ;  /* 0x0000000cdfa87225 */ /* 0x000fc600078e00a8 */
[----:B------:R-:W-:Y:S01]  /*2cb0*/  IADD3.X R203, R13, R218, R203, P1, !PT ;  /* 0x000000da0dcb7210 */ /* 0x000fe20000ffe4cb */
        /* <DEDUP_REMOVED lines=16> */
[----:B------:R-:W-:Y:S01]  /*2dc0*/  IMAD.WIDE.U32 R178, R223, R12, R178 ;  /* 0x0000000cdfb27225 */ /* 0x000fe200078e00b2 */
[----:B------:R-:W-:-:S03]  /*2dd0*/  IADD3 R214, P1, R152, R214, RZ ;  /* 0x000000d698d67210 */ /* 0x000fc60007f3e0ff */
[----:B------:R-:W-:Y:S01]  /*2de0*/  IMAD.WIDE.U32 R180, R223, R12, R180 ;  /* 0x0000000cdfb47225 */ /* 0x000fe200078e00b4 */
[----:B------:R-:W-:Y:S02]  /*2df0*/  IADD3.X R215, R153, R221, R215, P1, !PT ;  /* 0x000000dd99d77210 */ /* 0x000fe40000ffe4d7 */
[----:B------:R-:W-:Y:S01]  /*2e00*/  IADD3 R212, P1, R152, R212, RZ ;  /* 0x000000d498d47210 */ /* 0x000fe20007f3e0ff */
        /* <DEDUP_REMOVED lines=35> */
[----:B------:R-:W-:-:S03]  /*3040*/  IMAD.WIDE.U32 R212, R8, UR12, R212 ;  /* 0x0000000c08d47c25 */ /* 0x000fc6000f8e00d4 */
[----:B------:R-:W-:Y:S01]  /*3050*/  IADD3.X R175, R153, R221, R175, P1, !PT ;  /* 0x000000dd99af7210 */ /* 0x000fe20000ffe4af */
[----:B------:R-:W-:Y:S01]  /*3060*/  IMAD.IADD R213, R219, 0x1, R213 ;  /* 0x00000001dbd57824 */ /* 0x000fe200078e02d5 */
[----:B------:R-:W-:-:S04]  /*3070*/  IADD3 R176, P1, R152, R176, RZ ;  /* 0x000000b098b07210 */ /* 0x000fc80007f3e0ff */
[----:B------:R-:W-:Y:S02]  /*3080*/  IADD3.X R177, R153, R221, R177, P1, !PT ;  /* 0x000000dd99b17210 */ /* 0x000fe40000ffe4b1 */
        /* <DEDUP_REMOVED lines=29> */
[CC--:B------:R-:W-:Y:S02]  /*3260*/  IADD3.X R207, R153.reuse, R221.reuse, R207, P1, !PT ;  /* 0x000000dd99cf7210 */ /* 0x0c0fe40000ffe4cf */
[C---:B------:R-:W-:Y:S02]  /*3270*/  IADD3 R208, P1, R152.reuse, R208, RZ ;  /* 0x000000d098d07210 */ /* 0x040fe40007f3e0ff */
[----:B------:R-:W-:Y:S02]  /*3280*/  IADD3 R152, P5, R152, R216, RZ ;  /* 0x000000d898987210 */ /* 0x000fe40007fbe0ff */
[CC--:B------:R-:W-:Y:S02]  /*3290*/  IADD3.X R209, R153.reuse, R221.reuse, R209, P1, !PT ;  /* 0x000000dd99d17210 */ /* 0x0c0fe40000ffe4d1 */
[----:B------:R-:W-:Y:S01]  /*32a0*/  IADD3.X R153, R153, R221, R217, P5, !PT ;  /* 0x000000dd99997210 */ /* 0x000fe20002ffe4d9 */
[----:B------:R-:W-:Y:S01]  /*32b0*/  IMAD.WIDE.U32 R216, R8, UR12, R214 ;  /* 0x0000000c08d87c25 */ /* 0x000fe2000f8e00d6 */
[----:B------:R-:W-:-:S03]  /*32c0*/  IADD3 R92, P5, R20, UR10, RZ ;  /* 0x0000000a145c7c10 */ /* 0x000fc6000ffbe0ff */
[----:B------:R-:W-:Y:S01]  /*32d0*/  IMAD.IADD R215, R219, 0x1, R217 ;  /* 0x00000001dbd77824 */ /* 0x000fe200078e02d9 */
[----:B------:R-:W-:-:S04]  /*32e0*/  LEA R214, P1, R216, UR14, 0x2 ;  /* 0x0000000ed8d67c11 */ /* 0x000fc8000f8210ff */
[----:B------:R-:W-:Y:S02]  /*32f0*/  LEA.HI.X R215, R216, UR15, R215, 0x2, P1 ;  /* 0x0000000fd8d77c11 */ /* 0x000fe400088f14d7 */
[----:B------:R-:W-:Y:S01]  /*3300*/  ISETP.GT.AND P1, PT, R10, 0x8, P0 ;  /* 0x000000080a00780c */ /* 0x000fe20000724270 */
[----:B---3--:R-:W-:-:S04]  /*3310*/  FMUL R216, R220, UR20 ;  /* 0x00000014dcd87c20 */ /* 0x008fc80008400000 */
[----:B------:R-:W-:Y:S01]  /*3320*/  FFMA R221, R93, UR17, R216 ;  /* 0x000000115ddd7c23 */ /* 0x000fe200080000d8 */
[----:B------:R-:W-:Y:S02]  /*3330*/  IADD3.X R93, R21, UR8, RZ, P5, !PT ;  /* 0x00000008155d7c10 */ /* 0x000fe4000affe4ff */
[----:B------:R-:W-:-:S03]  /*3340*/  LEA R216, P5, R212, UR14, 0x2 ;  /* 0x0000000ed4d87c11 */ /* 0x000fc6000f8a10ff */
[----:B------:R0:W-:Y:S01]  /*3350*/  @P4 STG.E desc[UR18][R92.64], R221 ;  /* 0x000000dd5c004986 */ /* 0x0001e2000c101912 */
[----:B------:R-:W-:Y:S01]  /*3360*/  LEA.HI.X R217, R212, UR15, R213, 0x2, P5 ;  /* 0x0000000fd4d97c11 */ /* 0x000fe2000a8f14d5 */
[----:B------:R-:W-:Y:S08]  /*3370*/  @!P1 BRA `(.L_x_34) ;  /* 0x0000000000049947 */ /* 0x000ff00003800000 */
[----:B------:R2:W5:Y:S02]  /*3380*/  LDG.E.LTC128B R220, desc[UR18][R214.64+0x20] ;  /* 0x00002012d6dc7981 */ /* 0x000564000c1e1920 */
.L_x_34:
[----:B------:R-:W-:Y:S05]  /*3390*/  BSYNC B1 ;  /* 0x0000000000017941 */ /* 0x000fea0003800000 */
.L_x_33:
[----:B-----5:R-:W-:Y:S01]  /*33a0*/  FMUL R213, R220, UR20 ;  /* 0x00000014dcd57c20 */ /* 0x020fe20008400000 */
[----:B------:R-:W-:Y:S01]  /*33b0*/  ISETP.GT.AND P4, PT, R10, 0x9, P0 ;  /* 0x000000090a00780c */ /* 0x000fe20000784270 */
[----:B------:R-:W-:Y:S02]  /*33c0*/  BSSY B1, `(.L_x_35) ;  /* 0x0000005000017945 */ /* 0x000fe40003800000 */
[----:B------:R-:W-:-:S05]  /*33d0*/  FFMA R213, R94, UR17, R213 ;  /* 0x000000115ed57c23 */ /* 0x000fca00080000d5 */
[----:B------:R3:W-:Y:S05]  /*33e0*/  @P1 STG.E desc[UR18][R156.64+0x20], R213 ;  /* 0x000020d59c001986 */ /* 0x0007ea000c101912 */
[----:B------:R-:W-:Y:S05]  /*33f0*/  @!P4 BRA `(.L_x_36) ;  /* 0x000000000004c947 */ /* 0x000fea0003800000 */
[----:B------:R4:W5:Y:S02]  /*3400*/  LDG.E.LTC128B R220, desc[UR18][R216.64+0x20] ;  /* 0x00002012d8dc7981 */ /* 0x000964000c1e1920 */
.L_x_36:
[----:B------:R-:W-:Y:S05]  /*3410*/  BSYNC B1 ;  /* 0x0000000000017941 */ /* 0x000fea0003800000 */
.L_x_35:
[----:B-----5:R-:W-:Y:S01]  /*3420*/  FMUL R94, R220, UR20 ;  /* 0x00000014dc5e7c20 */ /* 0x020fe20008400000 */
[----:B------:R-:W-:Y:S01]  /*3430*/  IMAD.WIDE.U32 R90, R12, 0x7, R90 ;  /* 0x000000070c5a7825 */ /* 0x000fe200078e005a */
[----:B------:R-:W-:Y:S01]  /*3440*/  ISETP.GT.AND P1, PT, R10, 0x10, P2 ;  /* 0x000000100a00780c */ /* 0x000fe20001724270 */
[----:B------:R-:W-:Y:S02]  /*3450*/  BSSY B1, `(.L_x_37) ;  /* 0x000000b000017945 */ /* 0x000fe40003800000 */
[----:B---3--:R-:W-:Y:S01]  /*3460*/  FFMA R213, R95, UR17, R94 ;  /* 0x000000115fd57c23 */ /* 0x008fe2000800005e */
[----:B0-----:R-:W-:-:S04]  /*3470*/  IMAD.IADD R221, R218, 0x1, R91 ;  /* 0x00000001dadd7824 */ /* 0x001fc800078e025b */
[----:B------:R0:W-:Y:S01]  /*3480*/  @P4 STG.E desc[UR18][R92.64+0x20], R213 ;  /* 0x000020d55c004986 */ /* 0x0001e2000c101912 */
[----:B------:R-:W-:-:S05]  /*3490*/  IADD3 R95, P4, R14, R90, RZ ;  /* 0x0000005a0e5f7210 */ /* 0x000fca0007f9e0ff */
[----:B------:R-:W-:Y:S01]  /*34a0*/  IMAD.X R212, R221, 0x1, R17, P4 ;  /* 0x00000001ddd47824 */ /* 0x000fe200020e0611 */
[----:B------:R-:W-:-:S04]  /*34b0*/  LEA R94, P4, R95, UR14, 0x2 ;  /* 0x0000000e5f5e7c11 */ /* 0x000fc8000f8810ff */
[----:B------:R-:W-:Y:S01]  /*34c0*/  LEA.HI.X R95, R95, UR15, R212, 0x2, P4 ;  /* 0x0000000f5f5f7c11 */ /* 0x000fe2000a0f14d4 */
[----:B------:R-:W-:Y:S01]  /*34d0*/  IMAD.MOV.U32 R212, RZ, RZ, R220 ;  /* 0x000000ffffd47224 */ /* 0x000fe200078e00dc */
[----:B0-----:R-:W-:Y:S07]  /*34e0*/  @!P1 BRA `(.L_x_38) ;  /* 0x0000000000049947 */ /* 0x001fee0003800000 */
[----:B------:R0:W5:Y:S02]  /*34f0*/  LDG.E.LTC128B R212, desc[UR18][R94.64] ;  /* 0x000000125ed47981 */ /* 0x000164000c1e1920 */
.L_x_38:
[----:B------:R-:W-:Y:S05]  /*3500*/  BSYNC B1 ;  /* 0x0000000000017941 */ /* 0x000fea0003800000 */
.L_x_37:
[----:B------:R-:W-:Y:S01]  /*3510*/  IADD3 R154, P4, R154, UR10, RZ ;  /* 0x0000000a9a9a7c10 */ /* 0x000fe2000ff9e0ff */
[----:B-----5:R-:W-:Y:S01]  /*3520*/  FMUL R91, R212, UR20 ;  /* 0x00000014d45b7c20 */ /* 0x020fe20008400000 */
[----:B------:R-:W-:Y:S01]  /*3530*/  IADD3 R90, P5, R90, R12, RZ ;  /* 0x0000000c5a5a7210 */ /* 0x000fe20007fbe0ff */
[----:B------:R-:W-:Y:S01]  /*3540*/  BSSY B1, `(.L_x_39) ;  /* 0x000000c000017945 */ /* 0x000fe20003800000 */
[----:B------:R-:W-:Y:S01]  /*3550*/  IADD3.X R155, R157, UR8, RZ, P4, !PT ;  /* 0x000000089d9b7c10 */ /* 0x000fe2000a7fe4ff */
[----:B------:R-:W-:Y:S01]  /*3560*/  FFMA R213, R96, UR17, R91 ;  /* 0x0000001160d57c23 */ /* 0x000fe2000800005b */
[----:B------:R-:W-:Y:S01]  /*3570*/  ISETP.GT.AND P4, PT, R10, 0x11, P2 ;  /* 0x000000110a00780c */ /* 0x000fe20001784270 */
[----:B------:R-:W-:Y:S01]  /*3580*/  IMAD.X R91, R221, 0x1, R13, P5 ;  /* 0x00000001dd5b7824 */ /* 0x000fe200028e060d */
[----:B0-----:R-:W-:Y:S02]  /*3590*/  IADD3 R95, P5, R90, R14, RZ ;  /* 0x0000000e5a5f7210 */ /* 0x001fe40007fbe0ff */
[----:B------:R0:W-:Y:S03]  /*35a0*/  @P1 STG.E desc[UR18][R154.64], R213 ;  /* 0x000000d59a001986 */ /* 0x0001e6000c101912 */
[----:B------:R-:W-:Y:S01]  /*35b0*/  IMAD.X R96, R91, 0x1, R17, P5 ;  /* 0x000000015b607824 */ /* 0x000fe200028e0611 */
[----:B------:R-:W-:-:S04]  /*35c0*/  LEA R94, P5, R95, UR14, 0x2 ;  /* 0x0000000e5f5e7c11 */ /* 0x000fc8000f8a10ff */
[----:B------:R-:W-:Y:S01]  /*35d0*/  LEA.HI.X R95, R95, UR15, R96, 0x2, P5 ;  /* 0x0000000f5f5f7c11 */ /* 0x000fe2000a8f1460 */
[----:B------:R-:W-:Y:S08]  /*35e0*/  @!P4 BRA `(.L_x_40) ;  /* 0x000000000004c947 */ /* 0x000ff00003800000 */
[----:B------:R3:W5:Y:S02]  /*35f0*/  LDG.E.LTC128B R212, desc[UR18][R94.64] ;  /* 0x000000125ed47981 */ /* 0x000764000c1e1920 */
.L_x_40:
[----:B------:R-:W-:Y:S05]  /*3600*/  BSYNC B1 ;  /* 0x0000000000017941 */ /* 0x000fea0003800000 */
.L_x_39:
[----:B------:R-:W-:Y:S01]  /*3610*/  IMAD.WIDE.U32 R210, R8, UR12, R210 ;  /* 0x0000000c08d27c25 */ /* 0x000fe2000f8e00d2 */
[----:B------:R-:W-:Y:S01]  /*3620*/  IADD3 R96, P5, R92, UR10, RZ ;  /* 0x0000000a5c607c10 */ /* 0x000fe2000ffbe0ff */
[----:B------:R-:W-:Y:S02]  /*3630*/  BSSY B1, `(.L_x_41) ;  /* 0x000000f000017945 */ /* 0x000fe40003800000 */
[----:B---3--:R-:W-:Y:S01]  /*3640*/  IMAD.IADD R95, R219, 0x1, R211 ;  /* 0x00000001db5f7824 */ /* 0x008fe200078e02d3 */
[----:B------:R-:W-:Y:S01]  /*3650*/  LEA R94, P1, R210, UR14, 0x2 ;  /* 0x0000000ed25e7c11 */ /* 0x000fe2000f8210ff */
[----:B------:R-:W-:-:S03]  /*3660*/  IMAD.WIDE.U32 R158, R8, UR12, R158 ;  /* 0x0000000c089e7c25 */ /* 0x000fc6000f8e009e */
[----:B------:R-:W-:Y:S01]  /*3670*/  LEA.HI.X R95, R210, UR15, R95, 0x2, P1 ;  /* 0x0000000fd25f7c11 */ /* 0x000fe200088f145f */
[----:B-----5:R-:W-:Y:S01]  /*3680*/  FMUL R210, R212, UR20 ;  /* 0x00000014d4d27c20 */ /* 0x020fe20008400000 */
[----:B------:R-:W-:Y:S01]  /*3690*/  ISETP.GT.AND P1, PT, R10, 0x10, P0 ;  /* 0x000000100a00780c */ /* 0x000fe20000724270 */
[----:B------:R-:W-:Y:S02]  /*36a0*/  IMAD.IADD R159, R219, 0x1, R159 ;  /* 0x00000001db9f7824 */ /* 0x000fe400078e029f */
[----:B0-----:R-:W-:Y:S01]  /*36b0*/  FFMA R213, R97, UR17, R210 ;  /* 0x0000001161d57c23 */ /* 0x001fe200080000d2 */
[----:B------:R-:W-:Y:S02]  /*36c0*/  IADD3.X R97, R93, UR8, RZ, P5, !PT ;  /* 0x000000085d617c10 */ /* 0x000fe4000affe4ff */
[----:B------:R-:W-:-:S03]  /*36d0*/  LEA R210, P5, R158, UR14, 0x2 ;  /* 0x0000000e9ed27c11 */ /* 0x000fc6000f8a10ff */
[----:B------:R0:W-:Y:S01]  /*36e0*/  @P4 STG.E desc[UR18][R96.64], R213 ;  /* 0x000000d560004986 */ /* 0x0001e2000c101912 */
[----:B------:R-:W-:-:S03]  /*36f0*/  LEA.HI.X R211, R158, UR15, R159, 0x2, P5 ;  /* 0x0000000f9ed37c11 */ /* 0x000fc6000a8f149f */
[----:B------:R-:W-:Y:S06]  /*3700*/  @!P1 BRA `(.L_x_42) ;  /* 0x0000000000049947 */ /* 0x000fec0003800000 */
[----:B------:R3:W5:Y:S02]  /*3710*/  LDG.E.LTC128B R212, desc[UR18][R94.64+0x20] ;  /* 0x000020125ed47981 */ /* 0x000764000c1e1920 */
.L_x_42:
[----:B------:R-:W-:Y:S05]  /*3720*/  BSYNC B1 ;  /* 0x0000000000017941 */ /* 0x000fea0003800000 */
.L_x_41:
[----:B-----5:R-:W-:Y:S01]  /*3730*/  FMUL R159, R212, UR20 ;  /* 0x00000014d49f7c20 */ /* 0x020fe20008400000 */
[----:B------:R-:W-:Y:S01]  /*3740*/  ISETP.GT.AND P4, PT, R10, 0x11, P0 ;  /* 0x000000110a00780c */ /* 0x000fe20000784270 */
[----:B------:R-:W-:Y:S02]  /*3750*/  BSSY B1, `(.L_x_43) ;  /* 0x0000005000017945 */ /* 0x000fe40003800000 */
[----:B------:R-:W-:-:S05]  /*3760*/  FFMA R159, R98, UR17, R159 ;  /* 0x00000011629f7c23 */ /* 0x000fca000800009f */
[----:B------:R0:W-:Y:S05]  /*3770*/  @P1 STG.E desc[UR18][R154.64+0x20], R159 ;  /* 0x0000209f9a001986 */ /* 0x0001ea000c101912 */
[----:B------:R-:W-:Y:S05]  /*3780*/  @!P4 BRA `(.L_x_44) ;  /* 0x000000000004c947 */ /* 0x000fea0003800000 */
[----:B------:R0:W5:Y:S02]  /*3790*/  LDG.E.LTC128B R212, desc[UR18][R210.64+0x20] ;  /* 0x00002012d2d47981 */ /* 0x000164000c1e1920 */
.L_x_44:
[----:B------:R-:W-:Y:S05]  /*37a0*/  BSYNC B1 ;  /* 0x0000000000017941 */ /* 0x000fea0003800000 */
.L_x_43:
[----:B-----5:R-:W-:Y:S01]  /*37b0*/  FMUL R98, R212, UR20 ;  /* 0x00000014d4627c20 */ /* 0x020fe20008400000 */
[----:B------:R-:W-:Y:S01]  /*37c0*/  IMAD.WIDE.U32 R90, R12, 0x7, R90 ;  /* 0x000000070c5a7825 */ /* 0x000fe200078e005a */
[----:B------:R-:W-:Y:S01]  /*37d0*/  ISETP.GT.AND P1, PT, R10, 0x18, P2 ;  /* 0x000000180a00780c */ /* 0x000fe20001724270 */
[----:B------:R-:W-:Y:S02]  /*37e0*/  BSSY B1, `(.L_x_45) ;  /* 0x000000a000017945 */ /* 0x000fe40003800000 */
[----:B0-----:R-:W-:Y:S01]  /*37f0*/  FFMA R159, R99, UR17, R98 ;  /* 0x00000011639f7c23 */ /* 0x001fe20008000062 */
[----:B------:R-:W-:-:S04]  /*3800*/  IMAD.IADD R213, R218, 0x1, R91 ;  /* 0x00000001dad57824 */ /* 0x000fc800078e025b */
[----:B------:R0:W-:Y:S01]  /*3810*/  @P4 STG.E desc[UR18][R96.64+0x20], R159 ;  /* 0x0000209f60004986 */ /* 0x0001e2000c101912 */
[----:B------:R-:W-:-:S05]  /*3820*/  IADD3 R99, P4, R14, R90, RZ ;  /* 0x0000005a0e637210 */ /* 0x000fca0007f9e0ff */
[----:B------:R-:W-:Y:S01]  /*3830*/  IMAD.X R158, R213, 0x1, R17, P4 ;  /* 0x00000001d59e7824 */ /* 0x000fe200020e0611 */
[----:B------:R-:W-:-:S04]  /*3840*/  LEA R98, P4, R99, UR14, 0x2 ;  /* 0x0000000e63627c11 */ /* 0x000fc8000f8810ff */
[----:B------:R-:W-:Y:S01]  /*3850*/  LEA.HI.X R99, R99, UR15, R158, 0x2, P4 ;  /* 0x0000000f63637c11 */ /* 0x000fe2000a0f149e */
[----:B0-----:R-:W-:Y:S08]  /*3860*/  @!P1 BRA `(.L_x_46) ;  /* 0x0000000000049947 */ /* 0x001ff00003800000 */
[----:B------:R0:W5:Y:S02]  /*3870*/  LDG.E.LTC128B R212, desc[UR18][R98.64] ;  /* 0x0000001262d47981 */ /* 0x000164000c1e1920 */
.L_x_46:
[----:B------:R-:W-:Y:S05]  /*3880*/  BSYNC B1 ;  /* 0x0000000000017941 */ /* 0x000fea0003800000 */
.L_x_45:
[----:B0-----:R-:W-:Y:S01]  /*3890*/  IADD3 R98, P5, R90, R12, RZ ;  /* 0x0000000c5a627210 */ /* 0x001fe20007fbe0ff */
[----:B-----5:R-:W-:Y:S01]  /*38a0*/  FMUL R91, R212, UR20 ;  /* 0x00000014d45b7c20 */ /* 0x020fe20008400000 */
[----:B------:R-:W-:Y:S01]  /*38b0*/  IADD3 R90, P4, R154, UR10, RZ ;  /* 0x0000000a9a5a7c10 */ /* 0x000fe2000ff9e0ff */
[----:B------:R-:W-:Y:S02]  /*38c0*/  BSSY B1, `(.L_x_47) ;  /* 0x000000c000017945 */ /* 0x000fe40003800000 */
[----:B------:R-:W-:Y:S01]  /*38d0*/  FFMA R221, R100, UR17, R91 ;  /* 0x0000001164dd7c23 */ /* 0x000fe2000800005b */
[----:B------:R-:W-:Y:S01]  /*38e0*/  IADD3.X R91, R155, UR8, RZ, P4, !PT ;  /* 0x000000089b5b7c10 */ /* 0x000fe2000a7fe4ff */
[----:B------:R-:W-:Y:S01]  /*38f0*/  IMAD.X R99, R213, 0x1, R13, P5 ;  /* 0x00000001d5637824 */ /* 0x000fe200028e060d */
[----:B------:R-:W-:Y:S02]  /*3900*/  ISETP.GT.AND P4, PT, R10, 0x19, P2 ;  /* 0x000000190a00780c */ /* 0x000fe40001784270 */
[----:B------:R-:W-:Y:S01]  /*3910*/  IADD3 R100, P5, R98, R14, RZ ;  /* 0x0000000e62647210 */ /* 0x000fe20007fbe0ff */
[----:B------:R0:W-:Y:S04]  /*3920*/  @P1 STG.E desc[UR18][R90.64], R221 ;  /* 0x000000dd5a001986 */ /* 0x0001e8000c101912 */
[----:B------:R-:W-:Y:S01]  /*3930*/  IMAD.X R159, R99, 0x1, R17, P5 ;  /* 0x00000001639f7824 */ /* 0x000fe200028e0611 */
[----:B------:R-:W-:-:S04]  /*3940*/  LEA R158, P5, R100, UR14, 0x2 ;  /* 0x0000000e649e7c11 */ /* 0x000fc8000f8a10ff */
[----:B------:R-:W-:Y:S01]  /*3950*/  LEA.HI.X R159, R100, UR15, R159, 0x2, P5 ;  /* 0x0000000f649f7c11 */ /* 0x000fe2000a8f149f */
[----:B------:R-:W-:Y:S08]  /*3960*/  @!P4 BRA `(.L_x_48) ;  /* 0x000000000004c947 */ /* 0x000ff00003800000 */
[----:B------:R0:W5:Y:S02]  /*3970*/  LDG.E.LTC128B R212, desc[UR18][R158.64] ;  /* 0x000000129ed47981 */ /* 0x000164000c1e1920 */
.L_x_48:
[----:B------:R-:W-:Y:S05]  /*3980*/  BSYNC B1 ;  /* 0x0000000000017941 */ /* 0x000fea0003800000 */
.L_x_47:
[----:B------:R-:W-:Y:S01]  /*3990*/  IMAD.WIDE.U32 R160, R8, UR12, R160 ;  /* 0x0000000c08a07c25 */ /* 0x000fe2000f8e00a0 */
[----:B------:R-:W-:Y:S01]  /*39a0*/  IADD3 R100, P5, R96, UR10, RZ ;  /* 0x0000000a60647c10 */ /* 0x000fe2000ffbe0ff */
[----:B------:R-:W-:Y:S02]  /*39b0*/  BSSY B1, `(.L_x_49) ;  /* 0x000000f000017945 */ /* 0x000fe40003800000 */
[----:B0-----:R-:W-:Y:S01]  /*39c0*/  IMAD.IADD R159, R219, 0x1, R161 ;  /* 0x00000001db9f7824 */ /* 0x001fe200078e02a1 */
[----:B------:R-:W-:Y:S01]  /*39d0*/  LEA R158, P1, R160, UR14, 0x2 ;  /* 0x0000000ea09e7c11 */ /* 0x000fe2000f8210ff */
[----:B------:R-:W-:-:S03]  /*39e0*/  IMAD.WIDE.U32 R162, R8, UR12, R162 ;  /* 0x0000000c08a27c25 */ /* 0x000fc6000f8e00a2 */
[----:B------:R-:W-:Y:S01]  /*39f0*/  LEA.HI.X R159, R160, UR15, R159, 0x2, P1 ;  /* 0x0000000fa09f7c11 */ /* 0x000fe200088f149f */
[----:B-----5:R-:W-:Y:S01]  /*3a00*/  FMUL R160, R212, UR20 ;  /* 0x00000014d4a07c20 */ /* 0x020fe20008400000 */
[----:B------:R-:W-:Y:S01]  /*3a10*/  ISETP.GT.AND P1, PT, R10, 0x18, P0 ;  /* 0x000000180a00780c */ /* 0x000fe20000724270 */
[----:B------:R-:W-:Y:S02]  /*3a20*/  IMAD.IADD R161, R219, 0x1, R163 ;  /* 0x00000001dba17824 */ /* 0x000fe400078e02a3 */
[----:B------:R-:W-:Y:S01]  /*3a30*/  FFMA R213, R101, UR17, R160 ;  /* 0x0000001165d57c23 */ /* 0x000fe200080000a0 */
[----:B------:R-:W-:Y:S02]  /*3a40*/  IADD3.X R101, R97, UR8, RZ, P5, !PT ;  /* 0x0000000861657c10 */ /* 0x000fe4000affe4ff */
[----:B------:R-:W-:-:S03]  /*3a50*/  LEA R160, P5, R162, UR14, 0x2 ;  /* 0x0000000ea2a07c11 */ /* 0x000fc6000f8a10ff */
[----:B------:R0:W-:Y:S01]  /*3a60*/  @P4 STG.E desc[UR18][R100.64], R213 ;  /* 0x000000d564004986 */ /* 0x0001e2000c101912 */
[----:B------:R-:W-:-:S03]  /*3a70*/  LEA.HI.X R161, R162, UR15, R161, 0x2, P5 ;  /* 0x0000000fa2a17c11 */ /* 0x000fc6000a8f14a1 */
[----:B------:R-:W-:Y:S06]  /*3a80*/  @!P1 BRA `(.L_x_50) ;  /* 0x0000000000049947 */ /* 0x000fec0003800000 */
[----:B------:R0:W5:Y:S02]  /*3a90*/  LDG.E.LTC128B R212, desc[UR18][R158.64+0x20] ;  /* 0x000020129ed47981 */ /* 0x000164000c1e1920 */
.L_x_50:
[----:B------:R-:W-:Y:S05]  /*3aa0*/  BSYNC B1 ;  /* 0x0000000000017941 */ /* 0x000fea0003800000 */
.L_x_49:
[----:B-----5:R-:W-:Y:S01]  /*3ab0*/  FMUL R163, R212, UR20 ;  /* 0x00000014d4a37c20 */ /* 0x020fe20008400000 */
[----:B------:R-:W-:Y:S01]  /*3ac0*/  ISETP.GT.AND P4, PT, R10, 0x19, P0 ;  /* 0x000000190a00780c */ /* 0x000fe20000784270 */
[----:B------:R-:W-:Y:S02]  /*3ad0*/  BSSY B1, `(.L_x_51) ;  /* 0x0000005000017945 */ /* 0x000fe40003800000 */
[----:B------:R-:W-:-:S05]  /*3ae0*/  FFMA R163, R102, UR17, R163 ;  /* 0x0000001166a37c23 */ /* 0x000fca00080000a3 */
[----:B------:R0:W-:Y:S05]  /*3af0*/  @P1 STG.E desc[UR18][R90.64+0x20], R163 ;  /* 0x000020a35a001986 */ /* 0x0001ea000c101912 */
[----:B------:R-:W-:Y:S05]  /*3b00*/  @!P4 BRA `(.L_x_52) ;  /* 0x000000000004c947 */ /* 0x000fea0003800000 */
[----:B------:R0:W5:Y:S02]  /*3b10*/  LDG.E.LTC128B R212, desc[UR18][R160.64+0x20] ;  /* 0x00002012a0d47981 */ /* 0x000164000c1e1920 */
.L_x_52:
[----:B------:R-:W-:Y:S05]  /*3b20*/  BSYNC B1 ;  /* 0x0000000000017941 */ /* 0x000fea0003800000 */
.L_x_51:
        /* <DEDUP_REMOVED lines=13> */
.L_x_54:
[----:B------:R-:W-:Y:S05]  /*3c00*/  BSYNC B1 ;  /* 0x0000000000017941 */ /* 0x000fea0003800000 */
.L_x_53:
        /* <DEDUP_REMOVED lines=15> */
.L_x_56:
[----:B------:R-:W-:Y:S05]  /*3d00*/  BSYNC B1 ;  /* 0x0000000000017941 */ /* 0x000fea0003800000 */
.L_x_55:
        /* <DEDUP_REMOVED lines=17> */
.L_x_58:
[----:B------:R-:W-:Y:S05]  /*3e20*/  BSYNC B1 ;  /* 0x0000000000017941 */ /* 0x000fea0003800000 */
.L_x_57:
[----:B-----5:R-:W-:Y:S01]  /*3e30*/  FMUL R167, R212, UR20 ;  /* 0x00000014d4a77c20 */ /* 0x020fe20008400000 */
[----:B------:R-:W-:Y:S01]  /*3e40*/  ISETP.GT.AND P4, PT, R10, 0x21, P0 ;  /* 0x000000210a00780c */ /* 0x000fe20000784270 */
[----:B------:R-:W-:Y:S02]  /*3e50*/  BSSY B1, `(.L_x_59) ;  /* 0x0000005000017945 */ /* 0x000fe40003800000 */
[----:B------:R-:W-:-:S05]  /*3e60*/  FFMA R167, R106, UR17, R167 ;  /* 0x000000116aa77c23 */ /* 0x000fca00080000a7 */
[----:B------:R0:W-:Y:S05]  /*3e70*/  @P1 STG.E desc[UR18][R98.64+0x20], R167 ;  /* 0x000020a762001986 */ /* 0x0001ea000c101912 */
[----:B------:R-:W-:Y:S05]  /*3e80*/  @!P4 BRA `(.L_x_60) ;  /* 0x000000000004c947 */ /* 0x000fea0003800000 */
[----:B------:R0:W5:Y:S02]  /*3e90*/  LDG.E.LTC128B R212, desc[UR18][R164.64+0x20] ;  /* 0x00002012a4d47981 */ /* 0x000164000c1e1920 */
.L_x_60:
[----:B------:R-:W-:Y:S05]  /*3ea0*/  BSYNC B1 ;  /* 0x0000000000017941 */ /* 0x000fea0003800000 */
.L_x_59:
        /* <DEDUP_REMOVED lines=13> */
.L_x_62:
[----:B------:R-:W-:Y:S05]  /*3f80*/  BSYNC B1 ;  /* 0x0000000000017941 */ /* 0x000fea0003800000 */
.L_x_61:
        /* <DEDUP_REMOVED lines=15> */
.L_x_64:
[----:B------:R-:W-:Y:S05]  /*4080*/  BSYNC B1 ;  /* 0x0000000000017941 */ /* 0x000fea0003800000 */
.L_x_63:
        /* <DEDUP_REMOVED lines=17> */
.L_x_66:
[----:B------:R-:W-:Y:S05]  /*41a0*/  BSYNC B1 ;  /* 0x0000000000017941 */ /* 0x000fea0003800000 */
.L_x_65:
[----:B-----5:R-:W-:Y:S01]  /*41b0*/  FMUL R171, R212, UR20 ;  /* 0x00000014d4ab7c20 */ /* 0x020fe20008400000 */
[----:B------:R-:W-:Y:S01]  /*41c0*/  ISETP.GT.AND P4, PT, R10, 0x29, P0 ;  /* 0x000000290a00780c */ /* 0x000fe20000784270 */
[----:B------:R-:W-:Y:S02]  /*41d0*/  BSSY B1, `(.L_x_67) ;  /* 0x0000005000017945 */ /* 0x000fe40003800000 */
[----:B------:R-:W-:-:S05]  /*41e0*/  FFMA R171, R110, UR17, R171 ;  /* 0x000000116eab7c23 */ /* 0x000fca00080000ab */
[----:B------:R0:W-:Y:S05]  /*41f0*/  @P1 STG.E desc[UR18][R102.64+0x20], R171 ;  /* 0x000020ab66001986 */ /* 0x0001ea000c101912 */
[----:B------:R-:W-:Y:S05]  /*4200*/  @!P4 BRA `(.L_x_68) ;  /* 0x000000000004c947 */ /* 0x000fea0003800000 */
[----:B------:R0:W5:Y:S02]  /*4210*/  LDG.E.LTC128B R212, desc[UR18][R168.64+0x20] ;  /* 0x00002012a8d47981 */ /* 0x000164000c1e1920 */
.L_x_68:
[----:B------:R-:W-:Y:S05]  /*4220*/  BSYNC B1 ;  /* 0x0000000000017941 */ /* 0x000fea0003800000 */
.L_x_67:
        /* <DEDUP_REMOVED lines=13> */
.L_x_70:
[----:B------:R-:W-:Y:S05]  /*4300*/  BSYNC B1 ;  /* 0x0000000000017941 */ /* 0x000fea0003800000 */
.L_x_69:
        /* <DEDUP_REMOVED lines=15> */
.L_x_72:
[----:B------:R-:W-:Y:S05]  /*4400*/  BSYNC B1 ;  /* 0x0000000000017941 */ /* 0x000fea0003800000 */
.L_x_71:
        /* <DEDUP_REMOVED lines=17> */
.L_x_74:
[----:B------:R-:W-:Y:S05]  /*4520*/  BSYNC B1 ;  /* 0x0000000000017941 */ /* 0x000fea0003800000 */
.L_x_73:
[----:B-----5:R-:W-:Y:S01]  /*4530*/  FMUL R175, R212, UR20 ;  /* 0x00000014d4af7c20 */ /* 0x020fe20008400000 */
[----:B------:R-:W-:Y:S01]  /*4540*/  ISETP.GT.AND P4, PT, R10, 0x31, P0 ;  /* 0x000000310a00780c */ /* 0x000fe20000784270 */
[----:B------:R-:W-:Y:S02]  /*4550*/  BSSY B1, `(.L_x_75) ;  /* 0x0000005000017945 */ /* 0x000fe40003800000 */
[----:B------:R-:W-:-:S05]  /*4560*/  FFMA R175, R114, UR17, R175 ;  /* 0x0000001172af7c23 */ /* 0x000fca00080000af */
[----:B------:R0:W-:Y:S05]  /*4570*/  @P1 STG.E desc[UR18][R106.64+0x20], R175 ;  /* 0x000020af6a001986 */ /* 0x0001ea000c101912 */
[----:B------:R-:W-:Y:S05]  /*4580*/  @!P4 BRA `(.L_x_76) ;  /* 0x000000000004c947 */ /* 0x000fea0003800000 */
[----:B------:R0:W5:Y:S02]  /*4590*/  LDG.E.LTC128B R212, desc[UR18][R172.64+0x20] ;  /* 0x00002012acd47981 */ /* 0x000164000c1e1920 */
.L_x_76:
[----:B------:R-:W-:Y:S05]  /*45a0*/  BSYNC B1 ;  /* 0x0000000000017941 */ /* 0x000fea0003800000 */
.L_x_75:
        /* <DEDUP_REMOVED lines=13> */
.L_x_78:
[----:B------:R-:W-:Y:S05]  /*4680*/  BSYNC B1 ;  /* 0x0000000000017941 */ /* 0x000fea0003800000 */
.L_x_77:
        /* <DEDUP_REMOVED lines=15> */
.L_x_80:
[----:B------:R-:W-:Y:S05]  /*4780*/  BSYNC B1 ;  /* 0x0000000000017941 */ /* 0x000fea0003800000 */
.L_x_79:
        /* <DEDUP_REMOVED lines=17> */
.L_x_82:
[----:B------:R-:W-:Y:S05]  /*48a0*/  BSYNC B1 ;  /* 0x0000000000017941 */ /* 0x000fea0003800000 */
.L_x_81:
[----:B-----5:R-:W-:Y:S01]  /*48b0*/  FMUL R179, R212, UR20 ;  /* 0x00000014d4b37c20 */ /* 0x020fe20008400000 */
[----:B------:R-:W-:Y:S01]  /*48c0*/  ISETP.GT.AND P4, PT, R10, 0x39, P0 ;  /* 0x000000390a00780c */ /* 0x000fe20000784270 */
[----:B------:R-:W-:Y:S02]  /*48d0*/  BSSY B1, `(.L_x_83) ;  /* 0x0000005000017945 */ /* 0x000fe40003800000 */
[----:B------:R-:W-:-:S05]  /*48e0*/  FFMA R179, R118, UR17, R179 ;  /* 0x0000001176b37c23 */ /* 0x000fca00080000b3 */
[----:B------:R0:W-:Y:S05]  /*48f0*/  @P1 STG.E desc[UR18][R110.64+0x20], R179 ;  /* 0x000020b36e001986 */ /* 0x0001ea000c101912 */
[----:B------:R-:W-:Y:S05]  /*4900*/  @!P4 BRA `(.L_x_84) ;  /* 0x000000000004c947 */ /* 0x000fea0003800000 */
[----:B------:R0:W5:Y:S02]  /*4910*/  LDG.E.LTC128B R212, desc[UR18][R176.64+0x20] ;  /* 0x00002012b0d47981 */ /* 0x000164000c1e1920 */
.L_x_84:
[----:B------:R-:W-:Y:S05]  /*4920*/  BSYNC B1 ;  /* 0x0000000000017941 */ /* 0x000fea0003800000 */
.L_x_83:
        /* <DEDUP_REMOVED lines=13> */
.L_x_86:
[----:B------:R-:W-:Y:S05]  /*4a00*/  BSYNC B1 ;  /* 0x0000000000017941 */ /* 0x000fea0003800000 */
.L_x_85:
        /* <DEDUP_REMOVED lines=15> */
.L_x_88:
[----:B------:R-:W-:Y:S05]  /*4b00*/  BSYNC B1 ;  /* 0x0000000000017941 */ /* 0x000fea0003800000 */
.L_x_87:
        /* <DEDUP_REMOVED lines=17> */
.L_x_90:
[----:B------:R-:W-:Y:S05]  /*4c20*/  BSYNC B1 ;  /* 0x0000000000017941 */ /* 0x000fea0003800000 */
.L_x_89:
[----:B-----5:R-:W-:Y:S01]  /*4c30*/  FMUL R183, R212, UR20 ;  /* 0x00000014d4b77c20 */ /* 0x020fe20008400000 */
[----:B------:R-:W-:Y:S01]  /*4c40*/  ISETP.GT.AND P4, PT, R10, 0x41, P0 ;  /* 0x000000410a00780c */ /* 0x000fe20000784270 */
[----:B------:R-:W-:Y:S02]  /*4c50*/  BSSY B1, `(.L_x_91) ;  /* 0x0000005000017945 */ /* 0x000fe40003800000 */
[----:B------:R-:W-:-:S05]  /*4c60*/  FFMA R183, R122, UR17, R183 ;  /* 0x000000117ab77c23 */ /* 0x000fca00080000b7 */
[----:B------:R0:W-:Y:S05]  /*4c70*/  @P1 STG.E desc[UR18][R114.64+0x20], R183 ;  /* 0x000020b772001986 */ /* 0x0001ea000c101912 */
[----:B------:R-:W-:Y:S05]  /*4c80*/  @!P4 BRA `(.L_x_92) ;  /* 0x000000000004c947 */ /* 0x000fea0003800000 */
[----:B------:R0:W5:Y:S02]  /*4c90*/  LDG.E.LTC128B R212, desc[UR18][R180.64+0x20] ;  /* 0x00002012b4d47981 */ /* 0x000164000c1e1920 */
.L_x_92:
[----:B------:R-:W-:Y:S05]  /*4ca0*/  BSYNC B1 ;  /* 0x0000000000017941 */ /* 0x000fea0003800000 */
.L_x_91:
        /* <DEDUP_REMOVED lines=13> */
.L_x_94:
[----:B------:R-:W-:Y:S05]  /*4d80*/  BSYNC B1 ;  /* 0x0000000000017941 */ /* 0x000fea0003800000 */
.L_x_93:
        /* <DEDUP_REMOVED lines=15> */
.L_x_96:
[----:B------:R-:W-:Y:S05]  /*4e80*/  BSYNC B1 ;  /* 0x0000000000017941 */ /* 0x000fea0003800000 */
.L_x_95:
        /* <DEDUP_REMOVED lines=17> */
.L_x_98:
[----:B------:R-:W-:Y:S05]  /*4fa0*/  BSYNC B1 ;  /* 0x0000000000017941 */ /* 0x000fea0003800000 */
.L_x_97:
[----:B-----5:R-:W-:Y:S01]  /*4fb0*/  FMUL R187, R212, UR20 ;  /* 0x00000014d4bb7c20 */ /* 0x020fe20008400000 */
[----:B------:R-:W-:Y:S01]  /*4fc0*/  ISETP.GT.AND P4, PT, R10, 0x49, P0 ;  /* 0x000000490a00780c */ /* 0x000fe20000784270 */
[----:B------:R-:W-:Y:S02]  /*4fd0*/  BSSY B1, `(.L_x_99) ;  /* 0x0000005000017945 */ /* 0x000fe40003800000 */
[----:B------:R-:W-:-:S05]  /*4fe0*/  FFMA R187, R126, UR17, R187 ;  /* 0x000000117ebb7c23 */ /* 0x000fca00080000bb */
[----:B------:R0:W-:Y:S05]  /*4ff0*/  @P1 STG.E desc[UR18][R118.64+0x20], R187 ;  /* 0x000020bb76001986 */ /* 0x0001ea000c101912 */
[----:B------:R-:W-:Y:S05]  /*5000*/  @!P4 BRA `(.L_x_100) ;  /* 0x000000000004c947 */ /* 0x000fea0003800000 */
[----:B------:R0:W5:Y:S02]  /*5010*/  LDG.E.LTC128B R212, desc[UR18][R184.64+0x20] ;  /* 0x00002012b8d47981 */ /* 0x000164000c1e1920 */
.L_x_100:
[----:B------:R-:W-:Y:S05]  /*5020*/  BSYNC B1 ;  /* 0x0000000000017941 */ /* 0x000fea0003800000 */
.L_x_99:
        /* <DEDUP_REMOVED lines=13> */
.L_x_102:
[----:B------:R-:W-:Y:S05]  /*5100*/  BSYNC B1 ;  /* 0x0000000000017941 */ /* 0x000fea0003800000 */
.L_x_101:
        /* <DEDUP_REMOVED lines=15> */
.L_x_104:
[----:B------:R-:W-:Y:S05]  /*5200*/  BSYNC B1 ;  /* 0x0000000000017941 */ /* 0x000fea0003800000 */
.L_x_103:
        /* <DEDUP_REMOVED lines=17> */
.L_x_106:
[----:B------:R-:W-:Y:S05]  /*5320*/  BSYNC B1 ;  /* 0x0000000000017941 */ /* 0x000fea0003800000 */
.L_x_105:
[----:B-----5:R-:W-:Y:S01]  /*5330*/  FMUL R191, R212, UR20 ;  /* 0x00000014d4bf7c20 */ /* 0x020fe20008400000 */
[----:B------:R-:W-:Y:S01]  /*5340*/  ISETP.GT.AND P4, PT, R10, 0x51, P0 ;  /* 0x000000510a00780c */ /* 0x000fe20000784270 */
[----:B------:R-:W-:Y:S02]  /*5350*/  BSSY B1, `(.L_x_107) ;  /* 0x0000005000017945 */ /* 0x000fe40003800000 */
[----:B------:R-:W-:-:S05]  /*5360*/  FFMA R191, R130, UR17, R191 ;  /* 0x0000001182bf7c23 */ /* 0x000fca00080000bf */
[----:B------:R0:W-:Y:S05]  /*5370*/  @P1 STG.E desc[UR18][R122.64+0x20], R191 ;  /* 0x000020bf7a001986 */ /* 0x0001ea000c101912 */
[----:B------:R-:W-:Y:S05]  /*5380*/  @!P4 BRA `(.L_x_108) ;  /* 0x000000000004c947 */ /* 0x000fea0003800000 */
[----:B------:R0:W5:Y:S02]  /*5390*/  LDG.E.LTC128B R212, desc[UR18][R188.64+0x20] ;  /* 0x00002012bcd47981 */ /* 0x000164000c1e1920 */
.L_x_108:
[----:B------:R-:W-:Y:S05]  /*53a0*/  BSYNC B1 ;  /* 0x0000000000017941 */ /* 0x000fea0003800000 */
.L_x_107:
        /* <DEDUP_REMOVED lines=13> */
.L_x_110:
[----:B------:R-:W-:Y:S05]  /*5480*/  BSYNC B1 ;  /* 0x0000000000017941 */ /* 0x000fea0003800000 */
.L_x_109:
        /* <DEDUP_REMOVED lines=15> */
.L_x_112:
[----:B------:R-:W-:Y:S05]  /*5580*/  BSYNC B1 ;  /* 0x0000000000017941 */ /* 0x000fea0003800000 */
.L_x_111:
        /* <DEDUP_REMOVED lines=17> */
.L_x_114:
[----:B------:R-:W-:Y:S05]  /*56a0*/  BSYNC B1 ;  /* 0x0000000000017941 */ /* 0x000fea0003800000 */
.L_x_113:
[----:B-----5:R-:W-:Y:S01]  /*56b0*/  FMUL R195, R212, UR20 ;  /* 0x00000014d4c37c20 */ /* 0x020fe20008400000 */
[----:B------:R-:W-:Y:S01]  /*56c0*/  ISETP.GT.AND P4, PT, R10, 0x59, P0 ;  /* 0x000000590a00780c */ /* 0x000fe20000784270 */
[----:B------:R-:W-:Y:S02]  /*56d0*/  BSSY B1, `(.L_x_115) ;  /* 0x0000005000017945 */ /* 0x000fe40003800000 */
[----:B------:R-:W-:-:S05]  /*56e0*/  FFMA R195, R134, UR17, R195 ;  /* 0x0000001186c37c23 */ /* 0x000fca00080000c3 */
[----:B------:R0:W-:Y:S05]  /*56f0*/  @P1 STG.E desc[UR18][R126.64+0x20], R195 ;  /* 0x000020c37e001986 */ /* 0x0001ea000c101912 */
[----:B------:R-:W-:Y:S05]  /*5700*/  @!P4 BRA `(.L_x_116) ;  /* 0x000000000004c947 */ /* 0x000fea0003800000 */
[----:B------:R0:W5:Y:S02]  /*5710*/  LDG.E.LTC128B R212, desc[UR18][R192.64+0x20] ;  /* 0x00002012c0d47981 */ /* 0x000164000c1e1920 */
.L_x_116:
[----:B------:R-:W-:Y:S05]  /*5720*/  BSYNC B1 ;  /* 0x0000000000017941 */ /* 0x000fea0003800000 */
.L_x_115:
        /* <DEDUP_REMOVED lines=13> */
.L_x_118:
[----:B------:R-:W-:Y:S05]  /*5800*/  BSYNC B1 ;  /* 0x0000000000017941 */ /* 0x000fea0003800000 */
.L_x_117:
        /* <DEDUP_REMOVED lines=15> */
.L_x_120:
[----:B------:R-:W-:Y:S05]  /*5900*/  BSYNC B1 ;  /* 0x0000000000017941 */ /* 0x000fea0003800000 */
.L_x_119:
        /* <DEDUP_REMOVED lines=17> */
.L_x_122:
[----:B------:R-:W-:Y:S05]  /*5a20*/  BSYNC B1 ;  /* 0x0000000000017941 */ /* 0x000fea0003800000 */
.L_x_121:
[----:B-----5:R-:W-:Y:S01]  /*5a30*/  FMUL R199, R212, UR20 ;  /* 0x00000014d4c77c20 */ /* 0x020fe20008400000 */
[----:B------:R-:W-:Y:S01]  /*5a40*/  ISETP.GT.AND P4, PT, R10, 0x61, P0 ;  /* 0x000000610a00780c */ /* 0x000fe20000784270 */
[----:B------:R-:W-:Y:S02]  /*5a50*/  BSSY B1, `(.L_x_123) ;  /* 0x0000005000017945 */ /* 0x000fe40003800000 */
[----:B------:R-:W-:-:S05]  /*5a60*/  FFMA R199, R138, UR17, R199 ;  /* 0x000000118ac77c23 */ /* 0x000fca00080000c7 */
[----:B------:R0:W-:Y:S05]  /*5a70*/  @P1 STG.E desc[UR18][R130.64+0x20], R199 ;  /* 0x000020c782001986 */ /* 0x0001ea000c101912 */
[----:B------:R-:W-:Y:S05]  /*5a80*/  @!P4 BRA `(.L_x_124) ;  /* 0x000000000004c947 */ /* 0x000fea0003800000 */
[----:B------:R0:W5:Y:S02]  /*5a90*/  LDG.E.LTC128B R212, desc[UR18][R196.64+0x20] ;  /* 0x00002012c4d47981 */ /* 0x000164000c1e1920 */
.L_x_124:
[----:B------:R-:W-:Y:S05]  /*5aa0*/  BSYNC B1 ;  /* 0x0000000000017941 */ /* 0x000fea0003800000 */
.L_x_123:
        /* <DEDUP_REMOVED lines=13> */
.L_x_126:
[----:B------:R-:W-:Y:S05]  /*5b80*/  BSYNC B1 ;  /* 0x0000000000017941 */ /* 0x000fea0003800000 */
.L_x_125:
        /* <DEDUP_REMOVED lines=15> */
.L_x_128:
[----:B------:R-:W-:Y:S05]  /*5c80*/  BSYNC B1 ;  /* 0x0000000000017941 */ /* 0x000fea0003800000 */
.L_x_127:
        /* <DEDUP_REMOVED lines=17> */
.L_x_130:
[----:B------:R-:W-:Y:S05]  /*5da0*/  BSYNC B1 ;  /* 0x0000000000017941 */ /* 0x000fea0003800000 */
.L_x_129:
[----:B-----5:R-:W-:Y:S01]  /*5db0*/  FMUL R203, R212, UR20 ;  /* 0x00000014d4cb7c20 */ /* 0x020fe20008400000 */
[----:B------:R-:W-:Y:S01]  /*5dc0*/  ISETP.GT.AND P4, PT, R10, 0x69, P0 ;  /* 0x000000690a00780c */ /* 0x000fe20000784270 */
[----:B------:R-:W-:Y:S02]  /*5dd0*/  BSSY B1, `(.L_x_131) ;  /* 0x0000005000017945 */ /* 0x000fe40003800000 */
[----:B------:R-:W-:-:S05]  /*5de0*/  FFMA R203, R142, UR17, R203 ;  /* 0x000000118ecb7c23 */ /* 0x000fca00080000cb */
[----:B------:R0:W-:Y:S05]  /*5df0*/  @P1 STG.E desc[UR18][R134.64+0x20], R203 ;  /* 0x000020cb86001986 */ /* 0x0001ea000c101912 */
[----:B------:R-:W-:Y:S05]  /*5e00*/  @!P4 BRA `(.L_x_132) ;  /* 0x000000000004c947 */ /* 0x000fea0003800000 */
[----:B------:R0:W5:Y:S02]  /*5e10*/  LDG.E.LTC128B R212, desc[UR18][R200.64+0x20] ;  /* 0x00002012c8d47981 */ /* 0x000164000c1e1920 */
.L_x_132:
[----:B------:R-:W-:Y:S05]  /*5e20*/  BSYNC B1 ;  /* 0x0000000000017941 */ /* 0x000fea0003800000 */
.L_x_131:
        /* <DEDUP_REMOVED lines=13> */
.L_x_134:
[----:B------:R-:W-:Y:S05]  /*5f00*/  BSYNC B1 ;  /* 0x0000000000017941 */ /* 0x000fea0003800000 */
.L_x_133:
        /* <DEDUP_REMOVED lines=15> */
.L_x_136:
[----:B------:R-:W-:Y:S05]  /*6000*/  BSYNC B1 ;  /* 0x0000000000017941 */ /* 0x000fea0003800000 */
.L_x_135:
[----:B------:R-:W-:Y:S01]  /*6010*/  IMAD.WIDE.U32 R204, R8, UR12, R204 ;  /* 0x0000000c08cc7c25 */ /* 0x000fe2000f8e00cc */
[----:B------:R-:W-:Y:S01]  /*6020*/  ISETP.GT.AND P5, PT, R10, 0x70, P0 ;  /* 0x000000700a00780c */ /* 0x000fe200007a4270 */
[----:B------:R-:W-:Y:S02]  /*6030*/  BSSY B1, `(.L_x_137) ;  /* 0x000000f000017945 */ /* 0x000fe40003800000 */
[----:B0-----:R-:W-:Y:S01]  /*6040*/  IMAD.IADD R203, R219, 0x1, R205 ;  /* 0x00000001dbcb7824 */ /* 0x001fe200078e02cd */
[----:B------:R-:W-:Y:S01]  /*6050*/  LEA R202, P1, R204, UR14, 0x2 ;  /* 0x0000000eccca7c11 */ /* 0x000fe2000f8210ff */
[----:B------:R-:W-:-:S03]  /*6060*/  IMAD.WIDE.U32 R206, R8, UR12, R206 ;  /* 0x0000000c08ce7c25 */ /* 0x000fc6000f8e00ce */
[----:B------:R-:W-:Y:S01]  /*6070*/  LEA.HI.X R203, R204, UR15, R203, 0x2, P1 ;  /* 0x0000000fcccb7c11 */ /* 0x000fe200088f14cb */
[----:B-----5:R-:W-:Y:S01]  /*6080*/  FMUL R204, R212, UR20 ;  /* 0x00000014d4cc7c20 */ /* 0x020fe20008400000 */
[----:B------:R-:W-:Y:S01]  /*6090*/  IADD3 R144, P1, R140, UR10, RZ ;  /* 0x0000000a8c907c10 */ /* 0x000fe2000ff3e0ff */
[----:B------:R-:W-:Y:S02]  /*60a0*/  IMAD.IADD R205, R219, 0x1, R207 ;  /* 0x00000001dbcd7824 */ /* 0x000fe400078e02cf */
[----:B------:R-:W-:Y:S01]  /*60b0*/  FFMA R213, R145, UR17, R204 ;  /* 0x0000001191d57c23 */ /* 0x000fe200080000cc */
[----:B------:R-:W-:Y:S02]  /*60c0*/  IADD3.X R145, R141, UR8, RZ, P1, !PT ;  /* 0x000000088d917c10 */ /* 0x000fe40008ffe4ff */
[----:B------:R-:W-:-:S03]  /*60d0*/  LEA R204, P1, R206, UR14, 0x2 ;  /* 0x0000000ececc7c11 */ /* 0x000fc6000f8210ff */
[----:B------:R0:W-:Y:S01]  /*60e0*/  @P4 STG.E desc[UR18][R144.64], R213 ;  /* 0x000000d590004986 */ /* 0x0001e2000c101912 */
[----:B------:R-:W-:Y:S01]  /*60f0*/  LEA.HI.X R205, R206, UR15, R205, 0x2, P1 ;  /* 0x0000000fcecd7c11 */ /* 0x000fe200088f14cd */
[----:B------:R-:W-:Y:S08]  /*6100*/  @!P5 BRA `(.L_x_138) ;  /* 0x000000000004d947 */ /* 0x000ff00003800000 */
[----:B------:R0:W5:Y:S02]  /*6110*/  LDG.E.LTC128B R212, desc[UR18][R202.64+0x20] ;  /* 0x00002012cad47981 */ /* 0x000164000c1e1920 */
.L_x_138:
[----:B------:R-:W-:Y:S05]  /*6120*/  BSYNC B1 ;  /* 0x0000000000017941 */ /* 0x000fea0003800000 */
.L_x_137:
[----:B------:R-:W-:Y:S01]  /*6130*/  ISETP.GT.AND P6, PT, R10, 0x71, P0 ;  /* 0x000000710a00780c */ /* 0x000fe200007c4270 */
[----:B-----5:R-:W-:Y:S01]  /*6140*/  FMUL R15, R212, UR20 ;  /* 0x00000014d40f7c20 */ /* 0x020fe20008400000 */
[----:B------:R-:W-:Y:S01]  /*6150*/  IMAD.WIDE.U32 R142, R12, 0x7, R142 ;  /* 0x000000070c8e7825 */ /* 0x000fe200078e008e */
[----:B------:R-:W-:Y:S03]  /*6160*/  BSSY B1, `(.L_x_139) ;  /* 0x0000008000017945 */ /* 0x000fe60003800000 */
[----:B------:R-:W-:Y:S01]  /*6170*/  FFMA R207, R146, UR17, R15 ;  /* 0x0000001192cf7c23 */ /* 0x000fe2000800000f */
[----:B------:R-:W-:-:S04]  /*6180*/  IMAD.IADD R143, R218, 0x1, R143 ;  /* 0x00000001da8f7824 */ /* 0x000fc800078e028f */
[----:B------:R0:W-:Y:S01]  /*6190*/  @P5 STG.E desc[UR18][R138.64+0x20], R207 ;  /* 0x000020cf8a005986 */ /* 0x0001e2000c101912 */
[C---:B------:R-:W-:Y:S02]  /*61a0*/  IADD3 R15, P4, P5, R14.reuse, R12, R142 ;  /* 0x0000000c0e0f7210 */ /* 0x040fe40007d9e08e */
[----:B------:R-:W-:Y:S01]  /*61b0*/  IADD3 R14, P1, R14, R142, RZ ;  /* 0x0000008e0e0e7210 */ /* 0x000fe20007f3e0ff */
[----:B------:R-:W-:-:S12]  /*61c0*/  @!P6 BRA `(.L_x_140) ;  /* 0x000000000004e947 */ /* 0x000fd80003800000 */
[----:B------:R0:W5:Y:S02]  /*61d0*/  LDG.E.LTC128B R212, desc[UR18][R204.64+0x20] ;  /* 0x00002012ccd47981 */ /* 0x000164000c1e1920 */
.L_x_140:
[----:B------:R-:W-:Y:S05]  /*61e0*/  BSYNC B1 ;  /* 0x0000000000017941 */ /* 0x000fea0003800000 */
.L_x_139:
[----:B-----5:R-:W-:Y:S01]  /*61f0*/  FMUL R12, R212, UR20 ;  /* 0x00000014d40c7c20 */ /* 0x020fe20008400000 */
[----:B------:R-:W-:Y:S01]  /*6200*/  IADD3.X R16, R17, R13, R143, P4, P5 ;  /* 0x0000000d11107210 */ /* 0x000fe200027ea48f */
[----:B------:R-:W-:Y:S01]  /*6210*/  IMAD.X R17, R143, 0x1, R17, P1 ;  /* 0x000000018f117824 */ /* 0x000fe200008e0611 */
[----:B------:R-:W-:Y:S01]  /*6220*/  ISETP.GT.AND P1, PT, R10, 0x78, P2 ;  /* 0x000000780a00780c */ /* 0x000fe20001724270 */
[----:B------:R-:W-:Y:S01]  /*6230*/  FFMA R147, R147, UR17, R12 ;  /* 0x0000001193937c23 */ /* 0x000fe2000800000c */
[C---:B------:R-:W-:Y:S01]  /*6240*/  LEA R12, P4, R14.reuse, UR14, 0x2 ;  /* 0x0000000e0e0c7c11 */ /* 0x040fe2000f8810ff */
[----:B------:R-:W-:Y:S03]  /*6250*/  BSSY B1, `(.L_x_141) ;  /* 0x0000005000017945 */ /* 0x000fe60003800000 */
[----:B------:R0:W-:Y:S01]  /*6260*/  @P6 STG.E desc[UR18][R144.64+0x20], R147 ;  /* 0x0000209390006986 */ /* 0x0001e2000c101912 */
[----:B------:R-:W-:-:S06]  /*6270*/  LEA.HI.X R13, R14, UR15, R17, 0x2, P4 ;  /* 0x0000000f0e0d7c11 */ /* 0x000fcc000a0f1411 */
[----:B------:R-:W-:Y:S05]  /*6280*/  @!P1 BRA `(.L_x_142) ;  /* 0x0000000000049947 */ /* 0x000fea0003800000 */
[----:B------:R0:W5:Y:S02]  /*6290*/  LDG.E.LTC128B R212, desc[UR18][R12.64] ;  /* 0x000000120cd47981 */ /* 0x000164000c1e1920 */
.L_x_142:
[----:B------:R-:W-:Y:S05]  /*62a0*/  BSYNC B1 ;  /* 0x0000000000017941 */ /* 0x000fea0003800000 */
.L_x_141:
[----:B0----5:R-:W-:Y:S01]  /*62b0*/  FMUL R13, R212, UR20 ;  /* 0x00000014d40d7c20 */ /* 0x021fe20008400000 */
[----:B------:R-:W-:Y:S01]  /*62c0*/  IADD3 R12, P4, R138, UR10, RZ ;  /* 0x0000000a8a0c7c10 */ /* 0x000fe2000ff9e0ff */
[----:B------:R-:W-:Y:S01]  /*62d0*/  BSSY B1, `(.L_x_143) ;  /* 0x000000a000017945 */ /* 0x000fe20003800000 */
[----:B------:R-:W-:Y:S01]  /*62e0*/  ISETP.GT.AND P2, PT, R10, 0x79, P2 ;  /* 0x000000790a00780c */ /* 0x000fe20001744270 */
[----:B------:R-:W-:Y:S01]  /*62f0*/  FFMA R17, R148, UR17, R13 ;  /* 0x0000001194117c23 */ /* 0x000fe2000800000d */
[----:B------:R-:W-:Y:S01]  /*6300*/  IADD3.X R13, R139, UR8, RZ, P4, !PT ;  /* 0x000000088b0d7c10 */ /* 0x000fe2000a7fe4ff */
[----:B------:R-:W-:Y:S01]  /*6310*/  IMAD.WIDE.U32 R208, R8, UR12, R208 ;  /* 0x0000000c08d07c25 */ /* 0x000fe2000f8e00d0 */
[----:B------:R-:W-:-:S03]  /*6320*/  LEA R14, P4, R15, UR14, 0x2 ;  /* 0x0000000e0f0e7c11 */ /* 0x000fc6000f8810ff */
[----:B------:R0:W-:Y:S01]  /*6330*/  @P1 STG.E desc[UR18][R12.64], R17 ;  /* 0x000000110c001986 */ /* 0x0001e2000c101912 */
[----:B------:R-:W-:-:S05]  /*6340*/  LEA.HI.X R15, R15, UR15, R16, 0x2, P4 ;  /* 0x0000000f0f0f7c11 */ /* 0x000fca000a0f1410 */
[----:B------:R-:W-:Y:S05]  /*6350*/  @!P2 BRA `(.L_x_144) ;  /* 0x000000000004a947 */ /* 0x000fea0003800000 */
[----:B------:R0:W5:Y:S02]  /*6360*/  LDG.E.LTC128B R212, desc[UR18][R14.64] ;  /* 0x000000120ed47981 */ /* 0x000164000c1e1920 */
.L_x_144:
[----:B------:R-:W-:Y:S05]  /*6370*/  BSYNC B1 ;  /* 0x0000000000017941 */ /* 0x000fea0003800000 */
.L_x_143:
[----:B0-----:R-:W-:Y:S01]  /*6380*/  IADD3 R14, P1, R144, UR10, RZ ;  /* 0x0000000a900e7c10 */ /* 0x001fe2000ff3e0ff */
[----:B-----5:R-:W-:Y:S01]  /*6390*/  FMUL R142, R212, UR20 ;  /* 0x00000014d48e7c20 */ /* 0x020fe20008400000 */
[----:B------:R-:W-:Y:S01]  /*63a0*/  ISETP.GT.AND P4, PT, R10, 0x78, P0 ;  /* 0x000000780a00780c */ /* 0x000fe20000784270 */
[----:B------:R-:W-:Y:S01]  /*63b0*/  IMAD.IADD R17, R219, 0x1, R209 ;  /* 0x00000001db117824 */ /* 0x000fe200078e02d1 */
[----:B------:R-:W-:Y:S01]  /*63c0*/  IADD3.X R15, R145, UR8, RZ, P1, !PT ;  /* 0x00000008910f7c10 */ /* 0x000fe20008ffe4ff */
[----:B------:R-:W-:Y:S01]  /*63d0*/  FFMA R149, R149, UR17, R142 ;  /* 0x0000001195957c23 */ /* 0x000fe2000800008e */
[----:B------:R-:W-:Y:S01]  /*63e0*/  LEA R16, P5, R208, UR14, 0x2 ;  /* 0x0000000ed0107c11 */ /* 0x000fe2000f8a10ff */
[----:B------:R-:W-:Y:S01]  /*63f0*/  BSSY B1, `(.L_x_145) ;  /* 0x0000006000017945 */ /* 0x000fe20003800000 */
[----:B------:R-:W-:Y:S02]  /*6400*/  IMAD.WIDE.U32 R152, R8, UR12, R152 ;  /* 0x0000000c08987c25 */ /* 0x000fe4000f8e0098 */
[----:B------:R0:W-:Y:S01]  /*6410*/  @P2 STG.E desc[UR18][R14.64], R149 ;  /* 0x000000950e002986 */ /* 0x0001e2000c101912 */
[----:B------:R-:W-:-:S04]  /*6420*/  LEA.HI.X R17, R208, UR15, R17, 0x2, P5 ;  /* 0x0000000fd0117c11 */ /* 0x000fc8000a8f1411 */
[----:B------:R-:W-:Y:S05]  /*6430*/  @!P4 BRA `(.L_x_146) ;  /* 0x000000000004c947 */ /* 0x000fea0003800000 */
[----:B------:R0:W5:Y:S02]  /*6440*/  LDG.E.LTC128B R212, desc[UR18][R16.64+0x20] ;  /* 0x0000201210d47981 */ /* 0x000164000c1e1920 */
.L_x_146:
[----:B------:R-:W-:Y:S05]  /*6450*/  BSYNC B1 ;  /* 0x0000000000017941 */ /* 0x000fea0003800000 */
.L_x_145:
[----:B-----5:R-:W-:Y:S01]  /*6460*/  FMUL R143, R212, UR20 ;  /* 0x00000014d48f7c20 */ /* 0x020fe20008400000 */
[----:B------:R-:W-:Y:S01]  /*6470*/  ISETP.GT.AND P1, PT, R10, 0x79, P0 ;  /* 0x000000790a00780c */ /* 0x000fe20000724270 */
[----:B------:R-:W-:Y:S01]  /*6480*/  IMAD.IADD R219, R219, 0x1, R153 ;  /* 0x00000001dbdb7824 */ /* 0x000fe200078e0299 */
[----:B------:R-:W-:Y:S01]  /*6490*/  LEA R142, P2, R152, UR14, 0x2 ;  /* 0x0000000e988e7c11 */ /* 0x000fe2000f8410ff */
[----:B------:R-:W-:Y:S01]  /*64a0*/  FFMA R147, R150, UR17, R143 ;  /* 0x0000001196937c23 */ /* 0x000fe2000800008f */
[----:B------:R-:W-:Y:S01]  /*64b0*/  BSSY B1, `(.L_x_147) ;  /* 0x0000006000017945 */ /* 0x000fe20003800000 */
[----:B------:R-:W-:Y:S02]  /*64c0*/  ISETP.GT.AND P0, PT, R9, 0x80, PT ;  /* 0x000000800900780c */ /* 0x000fe40003f04270 */
[----:B------:R-:W-:Y:S01]  /*64d0*/  LEA.HI.X R143, R152, UR15, R219, 0x2, P2 ;  /* 0x0000000f988f7c11 */ /* 0x000fe200090f14db */
[----:B------:R0:W-:Y:S05]  /*64e0*/  @P4 STG.E desc[UR18][R12.64+0x20], R147 ;  /* 0x000020930c004986 */ /* 0x0001ea000c101912 */
[----:B------:R-:W-:Y:S05]  /*64f0*/  @!P1 BRA `(.L_x_148) ;  /* 0x0000000000049947 */ /* 0x000fea0003800000 */
[----:B------:R0:W5:Y:S02]  /*6500*/  LDG.E.LTC128B R212, desc[UR18][R142.64+0x20] ;  /* 0x000020128ed47981 */ /* 0x000164000c1e1920 */
.L_x_148:
[----:B------:R-:W-:Y:S05]  /*6510*/  BSYNC B1 ;  /* 0x0000000000017941 */ /* 0x000fea0003800000 */
.L_x_147:
[----:B-----5:R-:W-:Y:S01]  /*6520*/  FMUL R8, R212, UR20 ;  /* 0x00000014d4087c20 */ /* 0x020fe20008400000 */
[----:B------:R-:W-:Y:S01]  /*6530*/  ISETP.GT.AND P2, PT, R10, RZ, P0 ;  /* 0x000000ff0a00720c */ /* 0x000fe20000744270 */
[----:B------:R-:W-:Y:S02]  /*6540*/  BSSY B1, `(.L_x_149) ;  /* 0x0000005000017945 */ /* 0x000fe40003800000 */
[----:B------:R-:W-:-:S05]  /*6550*/  FFMA R151, R151, UR17, R8 ;  /* 0x0000001197977c23 */ /* 0x000fca0008000008 */
[----:B------:R0:W-:Y:S05]  /*6560*/  @P1 STG.E desc[UR18][R14.64+0x20], R151 ;  /* 0x000020970e001986 */ /* 0x0001ea000c101912 */
[----:B------:R-:W-:Y:S05]  /*6570*/  @!P2 BRA `(.L_x_150) ;  /* 0x000000000004a947 */ /* 0x000fea0003800000 */
[----:B------:R0:W5:Y:S02]  /*6580*/  LDG.E.LTC128B R212, desc[UR18][R22.64+0x200] ;  /* 0x0002001216d47981 */ /* 0x000164000c1e1920 */
.L_x_150:
[----:B------:R-:W-:Y:S05]  /*6590*/  BSYNC B1 ;  /* 0x0000000000017941 */ /* 0x000fea0003800000 */
.L_x_149:
[----:B0----5:R-:W-:Y:S01]  /*65a0*/  FMUL R147, R212, UR20 ;  /* 0x00000014d4937c20 */ /* 0x021fe20008400000 */
[----:B------:R-:W-:Y:S01]  /*65b0*/  ISETP.GT.AND P4, PT, R10, 0x1, P0 ;  /* 0x000000010a00780c */ /* 0x000fe20000784270 */
[----:B------:R-:W-:Y:S01]  /*65c0*/  BSSY B1, `(.L_x_151) ;  /* 0x0000006000017945 */ /* 0x000fe20003800000 */
[----:B------:R-:W-:Y:S01]  /*65d0*/  ISETP.GT.AND P1, PT, R9, 0x88, PT ;  /* 0x000000880900780c */ /* 0x000fe20003f24270 */
[----:B------:R-:W-:-:S05]  /*65e0*/  FFMA R147, R24, UR17, R147 ;  /* 0x0000001118937c23 */ /* 0x000fca0008000093 */
[----:B------:R0:W-:Y:S05]  /*65f0*/  @P2 STG.E desc[UR18][R18.64+0x200], R147 ;  /* 0x0002009312002986 */ /* 0x0001ea000c101912 */
[----:B------:R-:W-:Y:S05]  /*6600*/  @!P4 BRA `(.L_x_152) ;  /* 0x000000000004c947 */ /* 0x000fea0003800000 */
[----:B------:R0:W5:Y:S02]  /*6610*/  LDG.E.LTC128B R212, desc[UR18][R88.64+0x200] ;  /* 0x0002001258d47981 */ /* 0x000164000c1e1920 */
.L_x_152:
[----:B------:R-:W-:Y:S05]  /*6620*/  BSYNC B1 ;  /* 0x0000000000017941 */ /* 0x000fea0003800000 */
.L_x_151:
[----:B-----5:R-:W-:Y:S01]  /*6630*/  FMUL R8, R212, UR20 ;  /* 0x00000014d4087c20 */ /* 0x020fe20008400000 */
[----:B------:R-:W-:Y:S01]  /*6640*/  ISETP.GT.AND P2, PT, R10, RZ, P1 ;  /* 0x000000ff0a00720c */ /* 0x000fe20000f44270 */
[----:B------:R-:W-:Y:S02]  /*6650*/  BSSY B1, `(.L_x_153) ;  /* 0x0000005000017945 */ /* 0x000fe40003800000 */
[----:B------:R-:W-:-:S05]  /*6660*/  FFMA R25, R25, UR17, R8 ;  /* 0x0000001119197c23 */ /* 0x000fca0008000008 */
[----:B------:R0:W-:Y:S05]  /*6670*/  @P4 STG.E desc[UR18][R20.64+0x200], R25 ;  /* 0x0002001914004986 */ /* 0x0001ea000c101912 */
[----:B------:R-:W-:Y:S05]  /*6680*/  @!P2 BRA `(.L_x_154) ;  /* 0x000000000004a947 */ /* 0x000fea0003800000 */
[----:B------:R0:W5:Y:S02]  /*6690*/  LDG.E.LTC128B R212, desc[UR18][R22.64+0x220] ;  /* 0x0002201216d47981 */ /* 0x000164000c1e1920 */
.L_x_154:
[----:B------:R-:W-:Y:S05]  /*66a0*/  BSYNC B1 ;  /* 0x0000000000017941 */ /* 0x000fea0003800000 */
.L_x_153:
[----:B-----5:R-:W-:Y:S01]  /*66b0*/  FMUL R9, R212, UR20 ;  /* 0x00000014d4097c20 */ /* 0x020fe20008400000 */
[----:B------:R-:W-:Y:S01]  /*66c0*/  ISETP.GT.AND P4, PT, R10, 0x1, P1 ;  /* 0x000000010a00780c */ /* 0x000fe20000f84270 */
[----:B------:R-:W-:Y:S02]  /*66d0*/  BSSY B1, `(.L_x_155) ;  /* 0x0000005000017945 */ /* 0x000fe40003800000 */
[----:B------:R-:W-:-:S05]  /*66e0*/  FFMA R9, R26, UR17, R9 ;  /* 0x000000111a097c23 */ /* 0x000fca0008000009 */
[----:B------:R0:W-:Y:S05]  /*66f0*/  @P2 STG.E desc[UR18][R18.64+0x220], R9 ;  /* 0x0002200912002986 */ /* 0x0001ea000c101912 */
[----:B------:R-:W-:Y:S05]  /*6700*/  @!P4 BRA `(.L_x_156) ;  /* 0x000000000004c947 */ /* 0x000fea0003800000 */
[----:B------:R0:W5:Y:S02]  /*6710*/  LDG.E.LTC128B R212, desc[UR18][R88.64+0x220] ;  /* 0x0002201258d47981 */ /* 0x000164000c1e1920 */
.L_x_156:
[----:B------:R-:W-:Y:S05]  /*6720*/  BSYNC B1 ;  /* 0x0000000000017941 */ /* 0x000fea0003800000 */
.L_x_155:
[----:B-----5:R-:W-:Y:S01]  /*6730*/  FMUL R8, R212, UR20 ;  /* 0x00000014d4087c20 */ /* 0x020fe20008400000 */
[----:B------:R-:W-:Y:S01]  /*6740*/  ISETP.GT.AND P2, PT, R10, 0x8, P0 ;  /* 0x000000080a00780c */ /* 0x000fe20000744270 */
[----:B------:R-:W-:Y:S02]  /*6750*/  BSSY B1, `(.L_x_157) ;  /* 0x0000005000017945 */ /* 0x000fe40003800000 */
[----:B------:R-:W-:-:S05]  /*6760*/  FFMA R27, R27, UR17, R8 ;  /* 0x000000111b1b7c23 */ /* 0x000fca0008000008 */
[----:B------:R0:W-:Y:S05]  /*6770*/  @P4 STG.E desc[UR18][R20.64+0x220], R27 ;  /* 0x0002201b14004986 */ /* 0x0001ea000c101912 */
[----:B------:R-:W-:Y:S05]  /*6780*/  @!P2 BRA `(.L_x_158) ;  /* 0x000000000004a947 */ /* 0x000fea0003800000 */
[----:B------:R0:W5:Y:S02]  /*6790*/  LDG.E.LTC128B R212, desc[UR18][R214.64+0x200] ;  /* 0x00020012d6d47981 */ /* 0x000164000c1e1920 */
.L_x_158:
[----:B------:R-:W-:Y:S05]  /*67a0*/  BSYNC B1 ;  /* 0x0000000000017941 */ /* 0x000fea0003800000 */
.L_x_157:
[----:B0----5:R-:W-:Y:S01]  /*67b0*/  FMUL R9, R212, UR20 ;  /* 0x00000014d4097c20 */ /* 0x021fe20008400000 */
[----:B------:R-:W-:Y:S01]  /*67c0*/  ISETP.GT.AND P4, PT, R10, 0x9, P0 ;  /* 0x000000090a00780c */ /* 0x000fe20000784270 */
[----:B------:R-:W-:Y:S02]  /*67d0*/  BSSY B1, `(.L_x_159) ;  /* 0x0000005000017945 */ /* 0x000fe40003800000 */
[----:B------:R-:W-:-:S05]  /*67e0*/  FFMA R9, R28, UR17, R9 ;  /* 0x000000111c097c23 */ /* 0x000fca0008000009 */
[----:B------:R0:W-:Y:S05]  /*67f0*/  @P2 STG.E desc[UR18][R156.64+0x200], R9 ;  /* 0x000200099c002986 */ /* 0x0001ea000c101912 */
[----:B------:R-:W-:Y:S05]  /*6800*/  @!P4 BRA `(.L_x_160) ;  /* 0x000000000004c947 */ /* 0x000fea0003800000 */
[----:B------:R0:W5:Y:S02]  /*6810*/  LDG.E.LTC128B R212, desc[UR18][R216.64+0x200] ;  /* 0x00020012d8d47981 */ /* 0x000164000c1e1920 */
.L_x_160:
[----:B------:R-:W-:Y:S05]  /*6820*/  BSYNC B1 ;  /* 0x0000000000017941 */ /* 0x000fea0003800000 */
.L_x_159:
[----:B-----5:R-:W-:Y:S01]  /*6830*/  FMUL R8, R212, UR20 ;  /* 0x00000014d4087c20 */ /* 0x020fe20008400000 */
[----:B------:R-:W-:Y:S01]  /*6840*/  ISETP.GT.AND P2, PT, R10, 0x8, P1 ;  /* 0x000000080a00780c */ /* 0x000fe20000f44270 */
[----:B------:R-:W-:Y:S02]  /*6850*/  BSSY B1, `(.L_x_161) ;  /* 0x0000005000017945 */ /* 0x000fe40003800000 */
[----:B------:R-:W-:-:S05]  /*6860*/  FFMA R29, R29, UR17, R8 ;  /* 0x000000111d1d7c23 */ /* 0x000fca0008000008 */
[----:B------:R0:W-:Y:S05]  /*6870*/  @P4 STG.E desc[UR18][R92.64+0x200], R29 ;  /* 0x0002001d5c004986 */ /* 0x0001ea000c101912 */
[----:B------:R-:W-:Y:S05]  /*6880*/  @!P2 BRA `(.L_x_162) ;  /* 0x000000000004a947 */ /* 0x000fea0003800000 */
[----:B------:R0:W5:Y:S02]  /*6890*/  LDG.E.LTC128B R212, desc[UR18][R214.64+0x220] ;  /* 0x00022012d6d47981 */ /* 0x000164000c1e1920 */
.L_x_162:
[----:B------:R-:W-:Y:S05]  /*68a0*/  BSYNC B1 ;  /* 0x0000000000017941 */ /* 0x000fea0003800000 */
.L_x_161:
[----:B0----5:R-:W-:Y:S01]  /*68b0*/  FMUL R9, R212, UR20 ;  /* 0x00000014d4097c20 */ /* 0x021fe20008400000 */
[----:B------:R-:W-:Y:S01]  /*68c0*/  ISETP.GT.AND P4, PT, R10, 0x9, P1 ;  /* 0x000000090a00780c */ /* 0x000fe20000f84270 */
[----:B------:R-:W-:Y:S02]  /*68d0*/  BSSY B1, `(.L_x_163) ;  /* 0x0000005000017945 */ /* 0x000fe40003800000 */
[----:B------:R-:W-:-:S05]  /*68e0*/  FFMA R9, R30, UR17, R9 ;  /* 0x000000111e097c23 */ /* 0x000fca0008000009 */
[----:B------:R0:W-:Y:S05]  /*68f0*/  @P2 STG.E desc[UR18][R156.64+0x220], R9 ;  /* 0x000220099c002986 */ /* 0x0001ea000c101912 */
[----:B------:R-:W-:Y:S05]  /*6900*/  @!P4 BRA `(.L_x_164) ;  /* 0x000000000004c947 */ /* 0x000fea0003800000 */
[----:B------:R0:W5:Y:S02]  /*6910*/  LDG.E.LTC128B R212, desc[UR18][R216.64+0x220] ;  /* 0x00022012d8d47981 */ /* 0x000164000c1e1920 */
.L_x_164:
[----:B------:R-:W-:Y:S05]  /*6920*/  BSYNC B1 ;  /* 0x0000000000017941 */ /* 0x000fea0003800000 */
.L_x_163:
[----:B-----5:R-:W-:Y:S01]  /*6930*/  FMUL R8, R212, UR20 ;  /* 0x00000014d4087c20 */ /* 0x020fe20008400000 */
[----:B------:R-:W-:Y:S01]  /*6940*/  ISETP.GT.AND P2, PT, R10, 0x10, P0 ;  /* 0x000000100a00780c */ /* 0x000fe20000744270 */
[----:B------:R-:W-:Y:S02]  /*6950*/  BSSY B1, `(.L_x_165) ;  /* 0x0000005000017945 */ /* 0x000fe40003800000 */
[----:B------:R-:W-:-:S05]  /*6960*/  FFMA R31, R31, UR17, R8 ;  /* 0x000000111f1f7c23 */ /* 0x000fca0008000008 */
[----:B------:R0:W-:Y:S05]  /*6970*/  @P4 STG.E desc[UR18][R92.64+0x220], R31 ;  /* 0x0002201f5c004986 */ /* 0x0001ea000c101912 */
[----:B------:R-:W-:Y:S05]  /*6980*/  @!P2 BRA `(.L_x_166) ;  /* 0x000000000004a947 */ /* 0x000fea0003800000 */
[----:B------:R0:W5:Y:S02]  /*6990*/  LDG.E.LTC128B R212, desc[UR18][R94.64+0x200] ;  /* 0x000200125ed47981 */ /* 0x000164000c1e1920 */
.L_x_166:
[----:B------:R-:W-:Y:S05]  /*69a0*/  BSYNC B1 ;  /* 0x0000000000017941 */ /* 0x000fea0003800000 */
.L_x_165:
[----:B0----5:R-:W-:Y:S01]  /*69b0*/  FMUL R9, R212, UR20 ;  /* 0x00000014d4097c20 */ /* 0x021fe20008400000 */
[----:B------:R-:W-:Y:S01]  /*69c0*/  ISETP.GT.AND P4, PT, R10, 0x11, P0 ;  /* 0x000000110a00780c */ /* 0x000fe20000784270 */
[----:B------:R-:W-:Y:S02]  /*69d0*/  BSSY B1, `(.L_x_167) ;  /* 0x0000005000017945 */ /* 0x000fe40003800000 */
[----:B------:R-:W-:-:S05]  /*69e0*/  FFMA R9, R32, UR17, R9 ;  /* 0x0000001120097c23 */ /* 0x000fca0008000009 */
[----:B------:R0:W-:Y:S05]  /*69f0*/  @P2 STG.E desc[UR18][R154.64+0x200], R9 ;  /* 0x000200099a002986 */ /* 0x0001ea000c101912 */
[----:B------:R-:W-:Y:S05]  /*6a00*/  @!P4 BRA `(.L_x_168) ;  /* 0x000000000004c947 */ /* 0x000fea0003800000 */
[----:B------:R0:W5:Y:S02]  /*6a10*/  LDG.E.LTC128B R212, desc[UR18][R210.64+0x200] ;  /* 0x00020012d2d47981 */ /* 0x000164000c1e1920 */
.L_x_168:
[----:B------:R-:W-:Y:S05]  /*6a20*/  BSYNC B1 ;  /* 0x0000000000017941 */ /* 0x000fea0003800000 */
.L_x_167:
[----:B-----5:R-:W-:Y:S01]  /*6a30*/  FMUL R8, R212, UR20 ;  /* 0x00000014d4087c20 */ /* 0x020fe20008400000 */
[----:B------:R-:W-:Y:S01]  /*6a40*/  ISETP.GT.AND P2, PT, R10, 0x10, P1 ;  /* 0x000000100a00780c */ /* 0x000fe20000f44270 */
[----:B------:R-:W-:Y:S02]  /*6a50*/  BSSY B1, `(.L_x_169) ;  /* 0x0000005000017945 */ /* 0x000fe40003800000 */
[----:B------:R-:W-:-:S05]  /*6a60*/  FFMA R33, R33, UR17, R8 ;  /* 0x0000001121217c23 */ /* 0x000fca0008000008 */
[----:B------:R0:W-:Y:S05]  /*6a70*/  @P4 STG.E desc[UR18][R96.64+0x200], R33 ;  /* 0x0002002160004986 */ /* 0x0001ea000c101912 */
[----:B------:R-:W-:Y:S05]  /*6a80*/  @!P2 BRA `(.L_x_170) ;  /* 0x000000000004a947 */ /* 0x000fea0003800000 */
[----:B------:R0:W5:Y:S02]  /*6a90*/  LDG.E.LTC128B R212, desc[UR18][R94.64+0x220] ;  /* 0x000220125ed47981 */ /* 0x000164000c1e1920 */
.L_x_170:
[----:B------:R-:W-:Y:S05]  /*6aa0*/  BSYNC B1 ;  /* 0x0000000000017941 */ /* 0x000fea0003800000 */
.L_x_169:
[----:B0----5:R-:W-:Y:S01]  /*6ab0*/  FMUL R9, R212, UR20 ;  /* 0x00000014d4097c20 */ /* 0x021fe20008400000 */
[----:B------:R-:W-:Y:S01]  /*6ac0*/  ISETP.GT.AND P4, PT, R10, 0x11, P1 ;  /* 0x000000110a00780c */ /* 0x000fe20000f84270 */
[----:B------:R-:W-:Y:S02]  /*6ad0*/  BSSY B1, `(.L_x_171) ;  /* 0x0000005000017945 */ /* 0x000fe40003800000 */
[----:B------:R-:W-:-:S05]  /*6ae0*/  FFMA R9, R34, UR17, R9 ;  /* 0x0000001122097c23 */ /* 0x000fca0008000009 */
[----:B------:R0:W-:Y:S05]  /*6af0*/  @P2 STG.E desc[UR18][R154.64+0x220], R9 ;  /* 0x000220099a002986 */ /* 0x0001ea000c101912 */
[----:B------:R-:W-:Y:S05]  /*6b00*/  @!P4 BRA `(.L_x_172) ;  /* 0x000000000004c947 */ /* 0x000fea0003800000 */
[----:B------:R0:W5:Y:S02]  /*6b10*/  LDG.E.LTC128B R212, desc[UR18][R210.64+0x220] ;  /* 0x00022012d2d47981 */ /* 0x000164000c1e1920 */
.L_x_172:
[----:B------:R-:W-:Y:S05]  /*6b20*/  BSYNC B1 ;  /* 0x0000000000017941 */ /* 0x000fea0003800000 */
.L_x_171:
[----:B-----5:R-:W-:Y:S01]  /*6b30*/  FMUL R8, R212, UR20 ;  /* 0x00000014d4087c20 */ /* 0x020fe20008400000 */
[----:B------:R-:W-:Y:S01]  /*6b40*/  ISETP.GT.AND P2, PT, R10, 0x18, P0 ;  /* 0x000000180a00780c */ /* 0x000fe20000744270 */
[----:B------:R-:W-:Y:S02]  /*6b50*/  BSSY B1, `(.L_x_173) ;  /* 0x0000005000017945 */ /* 0x000fe40003800000 */
[----:B------:R-:W-:-:S05]  /*6b60*/  FFMA R35, R35, UR17, R8 ;  /* 0x0000001123237c23 */ /* 0x000fca0008000008 */
[----:B------:R0:W-:Y:S05]  /*6b70*/  @P4 STG.E desc[UR18][R96.64+0x220], R35 ;  /* 0x0002202360004986 */ /* 0x0001ea000c101912 */
[----:B------:R-:W-:Y:S05]  /*6b80*/  @!P2 BRA `(.L_x_174) ;  /* 0x000000000004a947 */ /* 0x000fea0003800000 */
[----:B------:R0:W5:Y:S02]  /*6b90*/  LDG.E.LTC128B R212, desc[UR18][R158.64+0x200] ;  /* 0x000200129ed47981 */ /* 0x000164000c1e1920 */
.L_x_174:
[----:B------:R-:W-:Y:S05]  /*6ba0*/  BSYNC B1 ;  /* 0x0000000000017941 */ /* 0x000fea0003800000 */
.L_x_173:
[----:B0----5:R-:W-:Y:S01]  /*6bb0*/  FMUL R9, R212, UR20 ;  /* 0x00000014d4097c20 */ /* 0x021fe20008400000 */
[----:B------:R-:W-:Y:S01]  /*6bc0*/  ISETP.GT.AND P4, PT, R10, 0x19, P0 ;  /* 0x000000190a00780c */ /* 0x000fe20000784270 */
[----:B------:R-:W-:Y:S02]  /*6bd0*/  BSSY B1, `(.L_x_175) ;  /* 0x0000005000017945 */ /* 0x000fe40003800000 */
[----:B------:R-:W-:-:S05]  /*6be0*/  FFMA R9, R36, UR17, R9 ;  /* 0x0000001124097c23 */ /* 0x000fca0008000009 */
[----:B------:R0:W-:Y:S05]  /*6bf0*/  @P2 STG.E desc[UR18][R90.64+0x200], R9 ;  /* 0x000200095a002986 */ /* 0x0001ea000c101912 */
[----:B------:R-:W-:Y:S05]  /*6c00*/  @!P4 BRA `(.L_x_176) ;  /* 0x000000000004c947 */ /* 0x000fea0003800000 */
[----:B------:R0:W5:Y:S02]  /*6c10*/  LDG.E.LTC128B R212, desc[UR18][R160.64+0x200] ;  /* 0x00020012a0d47981 */ /* 0x000164000c1e1920 */
.L_x_176:
[----:B------:R-:W-:Y:S05]  /*6c20*/  BSYNC B1 ;  /* 0x0000000000017941 */ /* 0x000fea0003800000 */
.L_x_175:
[----:B-----5:R-:W-:Y:S01]  /*6c30*/  FMUL R8, R212, UR20 ;  /* 0x00000014d4087c20 */ /* 0x020fe20008400000 */
[----:B------:R-:W-:Y:S01]  /*6c40*/  ISETP.GT.AND P2, PT, R10, 0x18, P1 ;  /* 0x000000180a00780c */ /* 0x000fe20000f44270 */
[----:B------:R-:W-:Y:S02]  /*6c50*/  BSSY B1, `(.L_x_177) ;  /* 0x0000005000017945 */ /* 0x000fe40003800000 */
[----:B------:R-:W-:-:S05]  /*6c60*/  FFMA R37, R37, UR17, R8 ;  /* 0x0000001125257c23 */ /* 0x000fca0008000008 */
[----:B------:R0:W-:Y:S05]  /*6c70*/  @P4 STG.E desc[UR18][R100.64+0x200], R37 ;  /* 0x0002002564004986 */ /* 0x0001ea000c101912 */
[----:B------:R-:W-:Y:S05]  /*6c80*/  @!P2 BRA `(.L_x_178) ;  /* 0x000000000004a947 */ /* 0x000fea0003800000 */
[----:B------:R0:W5:Y:S02]  /*6c90*/  LDG.E.LTC128B R212, desc[UR18][R158.64+0x220] ;  /* 0x000220129ed47981 */ /* 0x000164000c1e1920 */
.L_x_178:
[----:B------:R-:W-:Y:S05]  /*6ca0*/  BSYNC B1 ;  /* 0x0000000000017941 */ /* 0x000fea0003800000 */
.L_x_177:
[----:B0----5:R-:W-:Y:S01]  /*6cb0*/  FMUL R9, R212, UR20 ;  /* 0x00000014d4097c20 */ /* 0x021fe20008400000 */
[----:B------:R-:W-:Y:S01]  /*6cc0*/  ISETP.GT.AND P4, PT, R10, 0x19, P1 ;  /* 0x000000190a00780c */ /* 0x000fe20000f84270 */
[----:B------:R-:W-:Y:S02]  /*6cd0*/  BSSY B1, `(.L_x_179) ;  /* 0x0000005000017945 */ /* 0x000fe40003800000 */
[----:B------:R-:W-:-:S05]  /*6ce0*/  FFMA R9, R38, UR17, R9 ;  /* 0x0000001126097c23 */ /* 0x000fca0008000009 */
[----:B------:R0:W-:Y:S05]  /*6cf0*/  @P2 STG.E desc[UR18][R90.64+0x220], R9 ;  /* 0x000220095a002986 */ /* 0x0001ea000c101912 */
[----:B------:R-:W-:Y:S05]  /*6d00*/  @!P4 BRA `(.L_x_180) ;  /* 0x000000000004c947 */ /* 0x000fea0003800000 */
[----:B------:R0:W5:Y:S02]  /*6d10*/  LDG.E.LTC128B R212, desc[UR18][R160.64+0x220] ;  /* 0x00022012a0d47981 */ /* 0x000164000c1e1920 */
.L_x_180:
[----:B------:R-:W-:Y:S05]  /*6d20*/  BSYNC B1 ;  /* 0x0000000000017941 */ /* 0x000fea0003800000 */
.L_x_179:
[----:B-----5:R-:W-:Y:S01]  /*6d30*/  FMUL R8, R212, UR20 ;  /* 0x00000014d4087c20 */ /* 0x020fe20008400000 */
[----:B------:R-:W-:Y:S01]  /*6d40*/  ISETP.GT.AND P2, PT, R10, 0x20, P0 ;  /* 0x000000200a00780c */ /* 0x000fe20000744270 */
[----:B------:R-:W-:Y:S02]  /*6d50*/  BSSY B1, `(.L_x_181) ;  /* 0x0000005000017945 */ /* 0x000fe40003800000 */
[----:B------:R-:W-:-:S05]  /*6d60*/  FFMA R39, R39, UR17, R8 ;  /* 0x0000001127277c23 */ /* 0x000fca0008000008 */
[----:B------:R0:W-:Y:S05]  /*6d70*/  @P4 STG.E desc[UR18][R100.64+0x220], R39 ;  /* 0x0002202764004986 */ /* 0x0001ea000c101912 */
[----:B------:R-:W-:Y:S05]  /*6d80*/  @!P2 BRA `(.L_x_182) ;  /* 0x000000000004a947 */ /* 0x000fea0003800000 */
[----:B------:R0:W5:Y:S02]  /*6d90*/  LDG.E.LTC128B R212, desc[UR18][R162.64+0x200] ;  /* 0x00020012a2d47981 */ /* 0x000164000c1e1920 */
.L_x_182:
[----:B------:R-:W-:Y:S05]  /*6da0*/  BSYNC B1 ;  /* 0x0000000000017941 */ /* 0x000fea0003800000 */
.L_x_181:
[----:B0----5:R-:W-:Y:S01]  /*6db0*/  FMUL R9, R212, UR20 ;  /* 0x00000014d4097c20 */ /* 0x021fe20008400000 */
[----:B------:R-:W-:Y:S01]  /*6dc0*/  ISETP.GT.AND P4, PT, R10, 0x21, P0 ;  /* 0x000000210a00780c */ /* 0x000fe20000784270 */
[----:B------:R-:W-:Y:S02]  /*6dd0*/  BSSY B1, `(.L_x_183) ;  /* 0x0000005000017945 */ /* 0x000fe40003800000 */
[----:B------:R-:W-:-:S05]  /*6de0*/  FFMA R9, R40, UR17, R9 ;  /* 0x0000001128097c23 */ /* 0x000fca0008000009 */
[----:B------:R0:W-:Y:S05]  /*6df0*/  @P2 STG.E desc[UR18][R98.64+0x200], R9 ;  /* 0x0002000962002986 */ /* 0x0001ea000c101912 */
[----:B------:R-:W-:Y:S05]  /*6e00*/  @!P4 BRA `(.L_x_184) ;  /* 0x000000000004c947 */ /* 0x000fea0003800000 */
[----:B------:R0:W5:Y:S02]  /*6e10*/  LDG.E.LTC128B R212, desc[UR18][R164.64+0x200] ;  /* 0x00020012a4d47981 */ /* 0x000164000c1e1920 */
.L_x_184:
[----:B------:R-:W-:Y:S05]  /*6e20*/  BSYNC B1 ;  /* 0x0000000000017941 */ /* 0x000fea0003800000 */
.L_x_183:
[----:B-----5:R-:W-:Y:S01]  /*6e30*/  FMUL R8, R212, UR20 ;  /* 0x00000014d4087c20 */ /* 0x020fe20008400000 */
[----:B------:R-:W-:Y:S01]  /*6e40*/  ISETP.GT.AND P2, PT, R10, 0x20, P1 ;  /* 0x000000200a00780c */ /* 0x000fe20000f44270 */
[----:B------:R-:W-:Y:S02]  /*6e50*/  BSSY B1, `(.L_x_185) ;  /* 0x0000005000017945 */ /* 0x000fe40003800000 */
[----:B------:R-:W-:-:S05]  /*6e60*/  FFMA R41, R41, UR17, R8 ;  /* 0x0000001129297c23 */ /* 0x000fca0008000008 */
[----:B------:R0:W-:Y:S05]  /*6e70*/  @P4 STG.E desc[UR18][R104.64+0x200], R41 ;  /* 0x0002002968004986 */ /* 0x0001ea000c101912 */
[----:B------:R-:W-:Y:S05]  /*6e80*/  @!P2 BRA `(.L_x_186) ;  /* 0x000000000004a947 */ /* 0x000fea0003800000 */
[----:B------:R0:W5:Y:S02]  /*6e90*/  LDG.E.LTC128B R212, desc[UR18][R162.64+0x220] ;  /* 0x00022012a2d47981 */ /* 0x000164000c1e1920 */
.L_x_186:
[----:B------:R-:W-:Y:S05]  /*6ea0*/  BSYNC B1 ;  /* 0x0000000000017941 */ /* 0x000fea0003800000 */
.L_x_185:
[----:B0----5:R-:W-:Y:S01]  /*6eb0*/  FMUL R9, R212, UR20 ;  /* 0x00000014d4097c20 */ /* 0x021fe20008400000 */
[----:B------:R-:W-:Y:S01]  /*6ec0*/  ISETP.GT.AND P4, PT, R10, 0x21, P1 ;  /* 0x000000210a00780c */ /* 0x000fe20000f84270 */
[----:B------:R-:W-:Y:S02]  /*6ed0*/  BSSY B1, `(.L_x_187) ;  /* 0x0000005000017945 */ /* 0x000fe40003800000 */
[----:B------:R-:W-:-:S05]  /*6ee0*/  FFMA R9, R42, UR17, R9 ;  /* 0x000000112a097c23 */ /* 0x000fca0008000009 */
[----:B------:R0:W-:Y:S05]  /*6ef0*/  @P2 STG.E desc[UR18][R98.64+0x220], R9 ;  /* 0x0002200962002986 */ /* 0x0001ea000c101912 */
[----:B------:R-:W-:Y:S05]  /*6f00*/  @!P4 BRA `(.L_x_188) ;  /* 0x000000000004c947 */ /* 0x000fea0003800000 */
[----:B------:R0:W5:Y:S02]  /*6f10*/  LDG.E.LTC128B R212, desc[UR18][R164.64+0x220] ;  /* 0x00022012a4d47981 */ /* 0x000164000c1e1920 */
.L_x_188:
[----:B------:R-:W-:Y:S05]  /*6f20*/  BSYNC B1 ;  /* 0x0000000000017941 */ /* 0x000fea0003800000 */
.L_x_187:
[----:B-----5:R-:W-:Y:S01]  /*6f30*/  FMUL R8, R212, UR20 ;  /* 0x00000014d4087c20 */ /* 0x020fe20008400000 */
[----:B------:R-:W-:Y:S01]  /*6f40*/  ISETP.GT.AND P2, PT, R10, 0x28, P0 ;  /* 0x000000280a00780c */ /* 0x000fe20000744270 */
[----:B------:R-:W-:Y:S02]  /*6f50*/  BSSY B1, `(.L_x_189) ;  /* 0x0000005000017945 */ /* 0x000fe40003800000 */
[----:B------:R-:W-:-:S05]  /*6f60*/  FFMA R43, R43, UR17, R8 ;  /* 0x000000112b2b7c23 */ /* 0x000fca0008000008 */
[----:B------:R0:W-:Y:S05]  /*6f70*/  @P4 STG.E desc[UR18][R104.64+0x220], R43 ;  /* 0x0002202b68004986 */ /* 0x0001ea000c101912 */
[----:B------:R-:W-:Y:S05]  /*6f80*/  @!P2 BRA `(.L_x_190) ;  /* 0x000000000004a947 */ /* 0x000fea0003800000 */
[----:B------:R0:W5:Y:S02]  /*6f90*/  LDG.E.LTC128B R212, desc[UR18][R166.64+0x200] ;  /* 0x00020012a6d47981 */ /* 0x000164000c1e1920 */
.L_x_190:
[----:B------:R-:W-:Y:S05]  /*6fa0*/  BSYNC B1 ;  /* 0x0000000000017941 */ /* 0x000fea0003800000 */
.L_x_189:
[----:B0----5:R-:W-:Y:S01]  /*6fb0*/  FMUL R9, R212, UR20 ;  /* 0x00000014d4097c20 */ /* 0x021fe20008400000 */
[----:B------:R-:W-:Y:S01]  /*6fc0*/  ISETP.GT.AND P4, PT, R10, 0x29, P0 ;  /* 0x000000290a00780c */ /* 0x000fe20000784270 */
[----:B------:R-:W-:Y:S02]  /*6fd0*/  BSSY B1, `(.L_x_191) ;  /* 0x0000005000017945 */ /* 0x000fe40003800000 */
[----:B------:R-:W-:-:S05]  /*6fe0*/  FFMA R9, R44, UR17, R9 ;  /* 0x000000112c097c23 */ /* 0x000fca0008000009 */
[----:B------:R0:W-:Y:S05]  /*6ff0*/  @P2 STG.E desc[UR18][R102.64+0x200], R9 ;  /* 0x0002000966002986 */ /* 0x0001ea000c101912 */
[----:B------:R-:W-:Y:S05]  /*7000*/  @!P4 BRA `(.L_x_192) ;  /* 0x000000000004c947 */ /* 0x000fea0003800000 */
[----:B------:R0:W5:Y:S02]  /*7010*/  LDG.E.LTC128B R212, desc[UR18][R168.64+0x200] ;  /* 0x00020012a8d47981 */ /* 0x000164000c1e1920 */
.L_x_192:
[----:B------:R-:W-:Y:S05]  /*7020*/  BSYNC B1 ;  /* 0x0000000000017941 */ /* 0x000fea0003800000 */
.L_x_191:
[----:B-----5:R-:W-:Y:S01]  /*7030*/  FMUL R8, R212, UR20 ;  /* 0x00000014d4087c20 */ /* 0x020fe20008400000 */
[----:B------:R-:W-:Y:S01]  /*7040*/  ISETP.GT.AND P2, PT, R10, 0x28, P1 ;  /* 0x000000280a00780c */ /* 0x000fe20000f44270 */
[----:B------:R-:W-:Y:S02]  /*7050*/  BSSY B1, `(.L_x_193) ;  /* 0x0000005000017945 */ /* 0x000fe40003800000 */
[----:B------:R-:W-:-:S05]  /*7060*/  FFMA R45, R45, UR17, R8 ;  /* 0x000000112d2d7c23 */ /* 0x000fca0008000008 */
[----:B------:R0:W-:Y:S05]  /*7070*/  @P4 STG.E desc[UR18][R108.64+0x200], R45 ;  /* 0x0002002d6c004986 */ /* 0x0001ea000c101912 */
[----:B------:R-:W-:Y:S05]  /*7080*/  @!P2 BRA `(.L_x_194) ;  /* 0x000000000004a947 */ /* 0x000fea0003800000 */
[----:B------:R0:W5:Y:S02]  /*7090*/  LDG.E.LTC128B R212, desc[UR18][R166.64+0x220] ;  /* 0x00022012a6d47981 */ /* 0x000164000c1e1920 */
.L_x_194:
[----:B------:R-:W-:Y:S05]  /*70a0*/  BSYNC B1 ;  /* 0x0000000000017941 */ /* 0x000fea0003800000 */
.L_x_193:
[----:B0----5:R-:W-:Y:S01]  /*70b0*/  FMUL R9, R212, UR20 ;  /* 0x00000014d4097c20 */ /* 0x021fe20008400000 */
[----:B------:R-:W-:Y:S01]  /*70c0*/  ISETP.GT.AND P4, PT, R10, 0x29, P1 ;  /* 0x000000290a00780c */ /* 0x000fe20000f84270 */
[----:B------:R-:W-:Y:S02]  /*70d0*/  BSSY B1, `(.L_x_195) ;  /* 0x0000005000017945 */ /* 0x000fe40003800000 */
[----:B------:R-:W-:-:S05]  /*70e0*/  FFMA R9, R46, UR17, R9 ;  /* 0x000000112e097c23 */ /* 0x000fca0008000009 */
[----:B------:R0:W-:Y:S05]  /*70f0*/  @P2 STG.E desc[UR18][R102.64+0x220], R9 ;  /* 0x0002200966002986 */ /* 0x0001ea000c101912 */
[----:B------:R-:W-:Y:S05]  /*7100*/  @!P4 BRA `(.L_x_196) ;  /* 0x000000000004c947 */ /* 0x000fea0003800000 */
[----:B------:R0:W5:Y:S02]  /*7110*/  LDG.E.LTC128B R212, desc[UR18][R168.64+0x220] ;  /* 0x00022012a8d47981 */ /* 0x000164000c1e1920 */
.L_x_196:
[----:B------:R-:W-:Y:S05]  /*7120*/  BSYNC B1 ;  /* 0x0000000000017941 */ /* 0x000fea0003800000 */
.L_x_195:
[----:B-----5:R-:W-:Y:S01]  /*7130*/  FMUL R8, R212, UR20 ;  /* 0x00000014d4087c20 */ /* 0x020fe20008400000 */
[----:B------:R-:W-:Y:S01]  /*7140*/  ISETP.GT.AND P2, PT, R10, 0x30, P0 ;  /* 0x000000300a00780c */ /* 0x000fe20000744270 */
[----:B------:R-:W-:Y:S02]  /*7150*/  BSSY B1, `(.L_x_197) ;  /* 0x0000005000017945 */ /* 0x000fe40003800000 */
[----:B------:R-:W-:-:S05]  /*7160*/  FFMA R47, R47, UR17, R8 ;  /* 0x000000112f2f7c23 */ /* 0x000fca0008000008 */
[----:B------:R0:W-:Y:S05]  /*7170*/  @P4 STG.E desc[UR18][R108.64+0x220], R47 ;  /* 0x0002202f6c004986 */ /* 0x0001ea000c101912 */
[----:B------:R-:W-:Y:S05]  /*7180*/  @!P2 BRA `(.L_x_198) ;  /* 0x000000000004a947 */ /* 0x000fea0003800000 */
[----:B------:R0:W5:Y:S02]  /*7190*/  LDG.E.LTC128B R212, desc[UR18][R170.64+0x200] ;  /* 0x00020012aad47981 */ /* 0x000164000c1e1920 */
.L_x_198:
[----:B------:R-:W-:Y:S05]  /*71a0*/  BSYNC B1 ;  /* 0x0000000000017941 */ /* 0x000fea0003800000 */
.L_x_197:
[----:B0----5:R-:W-:Y:S01]  /*71b0*/  FMUL R9, R212, UR20 ;  /* 0x00000014d4097c20 */ /* 0x021fe20008400000 */
[----:B------:R-:W-:Y:S01]  /*71c0*/  ISETP.GT.AND P4, PT, R10, 0x31, P0 ;  /* 0x000000310a00780c */ /* 0x000fe20000784270 */
[----:B------:R-:W-:Y:S02]  /*71d0*/  BSSY B1, `(.L_x_199) ;  /* 0x0000005000017945 */ /* 0x000fe40003800000 */
[----:B------:R-:W-:-:S05]  /*71e0*/  FFMA R9, R48, UR17, R9 ;  /* 0x0000001130097c23 */ /* 0x000fca0008000009 */
[----:B------:R0:W-:Y:S05]  /*71f0*/  @P2 STG.E desc[UR18][R106.64+0x200], R9 ;  /* 0x000200096a002986 */ /* 0x0001ea000c101912 */
[----:B------:R-:W-:Y:S05]  /*7200*/  @!P4 BRA `(.L_x_200) ;  /* 0x000000000004c947 */ /* 0x000fea0003800000 */
[----:B------:R0:W5:Y:S02]  /*7210*/  LDG.E.LTC128B R212, desc[UR18][R172.64+0x200] ;  /* 0x00020012acd47981 */ /* 0x000164000c1e1920 */
.L_x_200:
[----:B------:R-:W-:Y:S05]  /*7220*/  BSYNC B1 ;  /* 0x0000000000017941 */ /* 0x000fea0003800000 */
.L_x_199:
[----:B-----5:R-:W-:Y:S01]  /*7230*/  FMUL R8, R212, UR20 ;  /* 0x00000014d4087c20 */ /* 0x020fe20008400000 */
[----:B------:R-:W-:Y:S01]  /*7240*/  ISETP.GT.AND P2, PT, R10, 0x30, P1 ;  /* 0x000000300a00780c */ /* 0x000fe20000f44270 */
[----:B------:R-:W-:Y:S02]  /*7250*/  BSSY B1, `(.L_x_201) ;  /* 0x0000005000017945 */ /* 0x000fe40003800000 */
[----:B------:R-:W-:-:S05]  /*7260*/  FFMA R49, R49, UR17, R8 ;  /* 0x0000001131317c23 */ /* 0x000fca0008000008 */
[----:B------:R0:W-:Y:S05]  /*7270*/  @P4 STG.E desc[UR18][R112.64+0x200], R49 ;  /* 0x0002003170004986 */ /* 0x0001ea000c101912 */
[----:B------:R-:W-:Y:S05]  /*7280*/  @!P2 BRA `(.L_x_202) ;  /* 0x000000000004a947 */ /* 0x000fea0003800000 */
[----:B------:R0:W5:Y:S02]  /*7290*/  LDG.E.LTC128B R212, desc[UR18][R170.64+0x220] ;  /* 0x00022012aad47981 */ /* 0x000164000c1e1920 */
.L_x_202:
[----:B------:R-:W-:Y:S05]  /*72a0*/  BSYNC B1 ;  /* 0x0000000000017941 */ /* 0x000fea0003800000 */
.L_x_201:
[----:B0----5:R-:W-:Y:S01]  /*72b0*/  FMUL R9, R212, UR20 ;  /* 0x00000014d4097c20 */ /* 0x021fe20008400000 */
[----:B------:R-:W-:Y:S01]  /*72c0*/  ISETP.GT.AND P4, PT, R10, 0x31, P1 ;  /* 0x000000310a00780c */ /* 0x000fe20000f84270 */
[----:B------:R-:W-:Y:S02]  /*72d0*/  BSSY B1, `(.L_x_203) ;  /* 0x0000005000017945 */ /* 0x000fe40003800000 */
[----:B------:R-:W-:-:S05]  /*72e0*/  FFMA R9, R50, UR17, R9 ;  /* 0x0000001132097c23 */ /* 0x000fca0008000009 */
[----:B------:R0:W-:Y:S05]  /*72f0*/  @P2 STG.E desc[UR18][R106.64+0x220], R9 ;  /* 0x000220096a002986 */ /* 0x0001ea000c101912 */
[----:B------:R-:W-:Y:S05]  /*7300*/  @!P4 BRA `(.L_x_204) ;  /* 0x000000000004c947 */ /* 0x000fea0003800000 */
[----:B------:R0:W5:Y:S02]  /*7310*/  LDG.E.LTC128B R212, desc[UR18][R172.64+0x220] ;  /* 0x00022012acd47981 */ /* 0x000164000c1e1920 */
.L_x_204:
[----:B------:R-:W-:Y:S05]  /*7320*/  BSYNC B1 ;  /* 0x0000000000017941 */ /* 0x000fea0003800000 */
.L_x_203:
[----:B-----5:R-:W-:Y:S01]  /*7330*/  FMUL R8, R212, UR20 ;  /* 0x00000014d4087c20 */ /* 0x020fe20008400000 */
[----:B------:R-:W-:Y:S01]  /*7340*/  ISETP.GT.AND P2, PT, R10, 0x38, P0 ;  /* 0x000000380a00780c */ /* 0x000fe20000744270 */
[----:B------:R-:W-:Y:S02]  /*7350*/  BSSY B1, `(.L_x_205) ;  /* 0x0000005000017945 */ /* 0x000fe40003800000 */
[----:B------:R-:W-:-:S05]  /*7360*/  FFMA R51, R51, UR17, R8 ;  /* 0x0000001133337c23 */ /* 0x000fca0008000008 */
[----:B------:R0:W-:Y:S05]  /*7370*/  @P4 STG.E desc[UR18][R112.64+0x220], R51 ;  /* 0x0002203370004986 */ /* 0x0001ea000c101912 */
[----:B------:R-:W-:Y:S05]  /*7380*/  @!P2 BRA `(.L_x_206) ;  /* 0x000000000004a947 */ /* 0x000fea0003800000 */
[----:B------:R0:W5:Y:S02]  /*7390*/  LDG.E.LTC128B R212, desc[UR18][R174.64+0x200] ;  /* 0x00020012aed47981 */ /* 0x000164000c1e1920 */
.L_x_206:
[----:B------:R-:W-:Y:S05]  /*73a0*/  BSYNC B1 ;  /* 0x0000000000017941 */ /* 0x000fea0003800000 */
.L_x_205:
[----:B0----5:R-:W-:Y:S01]  /*73b0*/  FMUL R9, R212, UR20 ;  /* 0x00000014d4097c20 */ /* 0x021fe20008400000 */
[----:B------:R-:W-:Y:S01]  /*73c0*/  ISETP.GT.AND P4, PT, R10, 0x39, P0 ;  /* 0x000000390a00780c */ /* 0x000fe20000784270 */
[----:B------:R-:W-:Y:S02]  /*73d0*/  BSSY B1, `(.L_x_207) ;  /* 0x0000005000017945 */ /* 0x000fe40003800000 */
[----:B------:R-:W-:-:S05]  /*73e0*/  FFMA R9, R52, UR17, R9 ;  /* 0x0000001134097c23 */ /* 0x000fca0008000009 */
[----:B------:R0:W-:Y:S05]  /*73f0*/  @P2 STG.E desc[UR18][R110.64+0x200], R9 ;  /* 0x000200096e002986 */ /* 0x0001ea000c101912 */
[----:B------:R-:W-:Y:S05]  /*7400*/  @!P4 BRA `(.L_x_208) ;  /* 0x000000000004c947 */ /* 0x000fea0003800000 */
[----:B------:R0:W5:Y:S02]  /*7410*/  LDG.E.LTC128B R212, desc[UR18][R176.64+0x200] ;  /* 0x00020012b0d47981 */ /* 0x000164000c1e1920 */
.L_x_208:
[----:B------:R-:W-:Y:S05]  /*7420*/  BSYNC B1 ;  /* 0x0000000000017941 */ /* 0x000fea0003800000 */
.L_x_207:
[----:B-----5:R-:W-:Y:S01]  /*7430*/  FMUL R8, R212, UR20 ;  /* 0x00000014d4087c20 */ /* 0x020fe20008400000 */
[----:B------:R-:W-:Y:S01]  /*7440*/  ISETP.GT.AND P2, PT, R10, 0x38, P1 ;  /* 0x000000380a00780c */ /* 0x000fe20000f44270 */
[----:B------:R-:W-:Y:S02]  /*7450*/  BSSY B1, `(.L_x_209) ;  /* 0x0000005000017945 */ /* 0x000fe40003800000 */
[----:B------:R-:W-:-:S05]  /*7460*/  FFMA R53, R53, UR17, R8 ;  /* 0x0000001135357c23 */ /* 0x000fca0008000008 */
[----:B------:R0:W-:Y:S05]  /*7470*/  @P4 STG.E desc[UR18][R116.64+0x200], R53 ;  /* 0x0002003574004986 */ /* 0x0001ea000c101912 */
[----:B------:R-:W-:Y:S05]  /*7480*/  @!P2 BRA `(.L_x_210) ;  /* 0x000000000004a947 */ /* 0x000fea0003800000 */
[----:B------:R0:W5:Y:S02]  /*7490*/  LDG.E.LTC128B R212, desc[UR18][R174.64+0x220] ;  /* 0x00022012aed47981 */ /* 0x000164000c1e1920 */
.L_x_210:
[----:B------:R-:W-:Y:S05]  /*74a0*/  BSYNC B1 ;  /* 0x0000000000017941 */ /* 0x000fea0003800000 */
.L_x_209:
[----:B0----5:R-:W-:Y:S01]  /*74b0*/  FMUL R9, R212, UR20 ;  /* 0x00000014d4097c20 */ /* 0x021fe20008400000 */
[----:B------:R-:W-:Y:S01]  /*74c0*/  ISETP.GT.AND P4, PT, R10, 0x39, P1 ;  /* 0x000000390a00780c */ /* 0x000fe20000f84270 */
[----:B------:R-:W-:Y:S02]  /*74d0*/  BSSY B1, `(.L_x_211) ;  /* 0x0000005000017945 */ /* 0x000fe40003800000 */
[----:B------:R-:W-:-:S05]  /*74e0*/  FFMA R9, R54, UR17, R9 ;  /* 0x0000001136097c23 */ /* 0x000fca0008000009 */
[----:B------:R0:W-:Y:S05]  /*74f0*/  @P2 STG.E desc[UR18][R110.64+0x220], R9 ;  /* 0x000220096e002986 */ /* 0x0001ea000c101912 */
[----:B------:R-:W-:Y:S05]  /*7500*/  @!P4 BRA `(.L_x_212) ;  /* 0x000000000004c947 */ /* 0x000fea0003800000 */
[----:B------:R0:W5:Y:S02]  /*7510*/  LDG.E.LTC128B R212, desc[UR18][R176.64+0x220] ;  /* 0x00022012b0d47981 */ /* 0x000164000c1e1920 */
.L_x_212:
[----:B------:R-:W-:Y:S05]  /*7520*/  BSYNC B1 ;  /* 0x0000000000017941 */ /* 0x000fea0003800000 */
.L_x_211:
[----:B-----5:R-:W-:Y:S01]  /*7530*/  FMUL R8, R212, UR20 ;  /* 0x00000014d4087c20 */ /* 0x020fe20008400000 */
[----:B------:R-:W-:Y:S01]  /*7540*/  ISETP.GT.AND P2, PT, R10, 0x40, P0 ;  /* 0x000000400a00780c */ /* 0x000fe20000744270 */
[----:B------:R-:W-:Y:S02]  /*7550*/  BSSY B1, `(.L_x_213) ;  /* 0x0000005000017945 */ /* 0x000fe40003800000 */
[----:B------:R-:W-:-:S05]  /*7560*/  FFMA R55, R55, UR17, R8 ;  /* 0x0000001137377c23 */ /* 0x000fca0008000008 */
[----:B------:R0:W-:Y:S05]  /*7570*/  @P4 STG.E desc[UR18][R116.64+0x220], R55 ;  /* 0x0002203774004986 */ /* 0x0001ea000c101912 */
[----:B------:R-:W-:Y:S05]  /*7580*/  @!P2 BRA `(.L_x_214) ;  /* 0x000000000004a947 */ /* 0x000fea0003800000 */
[----:B------:R0:W5:Y:S02]  /*7590*/  LDG.E.LTC128B R212, desc[UR18][R178.64+0x200] ;  /* 0x00020012b2d47981 */ /* 0x000164000c1e1920 */
.L_x_214:
[----:B------:R-:W-:Y:S05]  /*75a0*/  BSYNC B1 ;  /* 0x0000000000017941 */ /* 0x000fea0003800000 */
.L_x_213:
[----:B0----5:R-:W-:Y:S01]  /*75b0*/  FMUL R9, R212, UR20 ;  /* 0x00000014d4097c20 */ /* 0x021fe20008400000 */
[----:B------:R-:W-:Y:S01]  /*75c0*/  ISETP.GT.AND P4, PT, R10, 0x41, P0 ;  /* 0x000000410a00780c */ /* 0x000fe20000784270 */
[----:B------:R-:W-:Y:S02]  /*75d0*/  BSSY B1, `(.L_x_215) ;  /* 0x0000005000017945 */ /* 0x000fe40003800000 */
[----:B------:R-:W-:-:S05]  /*75e0*/  FFMA R9, R56, UR17, R9 ;  /* 0x0000001138097c23 */ /* 0x000fca0008000009 */
[----:B------:R0:W-:Y:S05]  /*75f0*/  @P2 STG.E desc[UR18][R114.64+0x200], R9 ;  /* 0x0002000972002986 */ /* 0x0001ea000c101912 */
[----:B------:R-:W-:Y:S05]  /*7600*/  @!P4 BRA `(.L_x_216) ;  /* 0x000000000004c947 */ /* 0x000fea0003800000 */
[----:B------:R0:W5:Y:S02]  /*7610*/  LDG.E.LTC128B R212, desc[UR18][R180.64+0x200] ;  /* 0x00020012b4d47981 */ /* 0x000164000c1e1920 */
.L_x_216:
[----:B------:R-:W-:Y:S05]  /*7620*/  BSYNC B1 ;  /* 0x0000000000017941 */ /* 0x000fea0003800000 */
.L_x_215:
[----:B-----5:R-:W-:Y:S01]  /*7630*/  FMUL R8, R212, UR20 ;  /* 0x00000014d4087c20 */ /* 0x020fe20008400000 */
[----:B------:R-:W-:Y:S01]  /*7640*/  ISETP.GT.AND P2, PT, R10, 0x40, P1 ;  /* 0x000000400a00780c */ /* 0x000fe20000f44270 */
[----:B------:R-:W-:Y:S02]  /*7650*/  BSSY B1, `(.L_x_217) ;  /* 0x0000005000017945 */ /* 0x000fe40003800000 */
[----:B------:R-:W-:-:S05]  /*7660*/  FFMA R57, R57, UR17, R8 ;  /* 0x0000001139397c23 */ /* 0x000fca0008000008 */
[----:B------:R0:W-:Y:S05]  /*7670*/  @P4 STG.E desc[UR18][R120.64+0x200], R57 ;  /* 0x0002003978004986 */ /* 0x0001ea000c101912 */
[----:B------:R-:W-:Y:S05]  /*7680*/  @!P2 BRA `(.L_x_218) ;  /* 0x000000000004a947 */ /* 0x000fea0003800000 */
[----:B------:R0:W5:Y:S02]  /*7690*/  LDG.E.LTC128B R212, desc[UR18][R178.64+0x220] ;  /* 0x00022012b2d47981 */ /* 0x000164000c1e1920 */
.L_x_218:
[----:B------:R-:W-:Y:S05]  /*76a0*/  BSYNC B1 ;  /* 0x0000000000017941 */ /* 0x000fea0003800000 */
.L_x_217:
[----:B0----5:R-:W-:Y:S01]  /*76b0*/  FMUL R9, R212, UR20 ;  /* 0x00000014d4097c20 */ /* 0x021fe20008400000 */
[----:B------:R-:W-:Y:S01]  /*76c0*/  ISETP.GT.AND P4, PT, R10, 0x41, P1 ;  /* 0x000000410a00780c */ /* 0x000fe20000f84270 */
[----:B------:R-:W-:Y:S02]  /*76d0*/  BSSY B1, `(.L_x_219) ;  /* 0x0000005000017945 */ /* 0x000fe40003800000 */
[----:B------:R-:W-:-:S05]  /*76e0*/  FFMA R9, R58, UR17, R9 ;  /* 0x000000113a097c23 */ /* 0x000fca0008000009 */
[----:B------:R0:W-:Y:S05]  /*76f0*/  @P2 STG.E desc[UR18][R114.64+0x220], R9 ;  /* 0x0002200972002986 */ /* 0x0001ea000c101912 */
[----:B------:R-:W-:Y:S05]  /*7700*/  @!P4 BRA `(.L_x_220) ;  /* 0x000000000004c947 */ /* 0x000fea0003800000 */
[----:B------:R0:W5:Y:S02]  /*7710*/  LDG.E.LTC128B R212, desc[UR18][R180.64+0x220] ;  /* 0x00022012b4d47981 */ /* 0x000164000c1e1920 */
.L_x_220:
[----:B------:R-:W-:Y:S05]  /*7720*/  BSYNC B1 ;  /* 0x0000000000017941 */ /* 0x000fea0003800000 */
.L_x_219:
[----:B-----5:R-:W-:Y:S01]  /*7730*/  FMUL R8, R212, UR20 ;  /* 0x00000014d4087c20 */ /* 0x020fe20008400000 */
[----:B------:R-:W-:Y:S01]  /*7740*/  ISETP.GT.AND P2, PT, R10, 0x48, P0 ;  /* 0x000000480a00780c */ /* 0x000fe20000744270 */
[----:B------:R-:W-:Y:S02]  /*7750*/  BSSY B1, `(.L_x_221) ;  /* 0x0000005000017945 */ /* 0x000fe40003800000 */
[----:B------:R-:W-:-:S05]  /*7760*/  FFMA R59, R59, UR17, R8 ;  /* 0x000000113b3b7c23 */ /* 0x000fca0008000008 */
[----:B------:R0:W-:Y:S05]  /*7770*/  @P4 STG.E desc[UR18][R120.64+0x220], R59 ;  /* 0x0002203b78004986 */ /* 0x0001ea000c101912 */
[----:B------:R-:W-:Y:S05]  /*7780*/  @!P2 BRA `(.L_x_222) ;  /* 0x000000000004a947 */ /* 0x000fea0003800000 */
[----:B------:R0:W5:Y:S02]  /*7790*/  LDG.E.LTC128B R212, desc[UR18][R182.64+0x200] ;  /* 0x00020012b6d47981 */ /* 0x000164000c1e1920 */
.L_x_222:
[----:B------:R-:W-:Y:S05]  /*77a0*/  BSYNC B1 ;  /* 0x0000000000017941 */ /* 0x000fea0003800000 */
.L_x_221:
[----:B0----5:R-:W-:Y:S01]  /*77b0*/  FMUL R9, R212, UR20 ;  /* 0x00000014d4097c20 */ /* 0x021fe20008400000 */
[----:B------:R-:W-:Y:S01]  /*77c0*/  ISETP.GT.AND P4, PT, R10, 0x49, P0 ;  /* 0x000000490a00780c */ /* 0x000fe20000784270 */
[----:B------:R-:W-:Y:S02]  /*77d0*/  BSSY B1, `(.L_x_223) ;  /* 0x0000005000017945 */ /* 0x000fe40003800000 */
[----:B------:R-:W-:-:S05]  /*77e0*/  FFMA R9, R60, UR17, R9 ;  /* 0x000000113c097c23 */ /* 0x000fca0008000009 */
[----:B------:R0:W-:Y:S05]  /*77f0*/  @P2 STG.E desc[UR18][R118.64+0x200], R9 ;  /* 0x0002000976002986 */ /* 0x0001ea000c101912 */
[----:B------:R-:W-:Y:S05]  /*7800*/  @!P4 BRA `(.L_x_224) ;  /* 0x000000000004c947 */ /* 0x000fea0003800000 */
[----:B------:R0:W5:Y:S02]  /*7810*/  LDG.E.LTC128B R212, desc[UR18][R184.64+0x200] ;  /* 0x00020012b8d47981 */ /* 0x000164000c1e1920 */
.L_x_224:
[----:B------:R-:W-:Y:S05]  /*7820*/  BSYNC B1 ;  /* 0x0000000000017941 */ /* 0x000fea0003800000 */
.L_x_223:
[----:B-----5:R-:W-:Y:S01]  /*7830*/  FMUL R8, R212, UR20 ;  /* 0x00000014d4087c20 */ /* 0x020fe20008400000 */
[----:B------:R-:W-:Y:S01]  /*7840*/  ISETP.GT.AND P2, PT, R10, 0x48, P1 ;  /* 0x000000480a00780c */ /* 0x000fe20000f44270 */
[----:B------:R-:W-:Y:S02]  /*7850*/  BSSY B1, `(.L_x_225) ;  /* 0x0000005000017945 */ /* 0x000fe40003800000 */
[----:B------:R-:W-:-:S05]  /*7860*/  FFMA R61, R61, UR17, R8 ;  /* 0x000000113d3d7c23 */ /* 0x000fca0008000008 */
[----:B------:R0:W-:Y:S05]  /*7870*/  @P4 STG.E desc[UR18][R124.64+0x200], R61 ;  /* 0x0002003d7c004986 */ /* 0x0001ea000c101912 */
[----:B------:R-:W-:Y:S05]  /*7880*/  @!P2 BRA `(.L_x_226) ;  /* 0x000000000004a947 */ /* 0x000fea0003800000 */
[----:B------:R0:W5:Y:S02]  /*7890*/  LDG.E.LTC128B R212, desc[UR18][R182.64+0x220] ;  /* 0x00022012b6d47981 */ /* 0x000164000c1e1920 */
.L_x_226:
[----:B------:R-:W-:Y:S05]  /*78a0*/  BSYNC B1 ;  /* 0x0000000000017941 */ /* 0x000fea0003800000 */
.L_x_225:
[----:B0----5:R-:W-:Y:S01]  /*78b0*/  FMUL R9, R212, UR20 ;  /* 0x00000014d4097c20 */ /* 0x021fe20008400000 */
[----:B------:R-:W-:Y:S01]  /*78c0*/  ISETP.GT.AND P4, PT, R10, 0x49, P1 ;  /* 0x000000490a00780c */ /* 0x000fe20000f84270 */
[----:B------:R-:W-:Y:S02]  /*78d0*/  BSSY B1, `(.L_x_227) ;  /* 0x0000005000017945 */ /* 0x000fe40003800000 */
[----:B------:R-:W-:-:S05]  /*78e0*/  FFMA R9, R62, UR17, R9 ;  /* 0x000000113e097c23 */ /* 0x000fca0008000009 */
[----:B------:R0:W-:Y:S05]  /*78f0*/  @P2 STG.E desc[UR18][R118.64+0x220], R9 ;  /* 0x0002200976002986 */ /* 0x0001ea000c101912 */
[----:B------:R-:W-:Y:S05]  /*7900*/  @!P4 BRA `(.L_x_228) ;  /* 0x000000000004c947 */ /* 0x000fea0003800000 */
[----:B------:R0:W5:Y:S02]  /*7910*/  LDG.E.LTC128B R212, desc[UR18][R184.64+0x220] ;  /* 0x00022012b8d47981 */ /* 0x000164000c1e1920 */
.L_x_228:
[----:B------:R-:W-:Y:S05]  /*7920*/  BSYNC B1 ;  /* 0x0000000000017941 */ /* 0x000fea0003800000 */
.L_x_227:
[----:B-----5:R-:W-:Y:S01]  /*7930*/  FMUL R8, R212, UR20 ;  /* 0x00000014d4087c20 */ /* 0x020fe20008400000 */
[----:B------:R-:W-:Y:S01]  /*7940*/  ISETP.GT.AND P2, PT, R10, 0x50, P0 ;  /* 0x000000500a00780c */ /* 0x000fe20000744270 */
[----:B------:R-:W-:Y:S02]  /*7950*/  BSSY B1, `(.L_x_229) ;  /* 0x0000005000017945 */ /* 0x000fe40003800000 */
[----:B------:R-:W-:-:S05]  /*7960*/  FFMA R63, R63, UR17, R8 ;  /* 0x000000113f3f7c23 */ /* 0x000fca0008000008 */
[----:B------:R0:W-:Y:S05]  /*7970*/  @P4 STG.E desc[UR18][R124.64+0x220], R63 ;  /* 0x0002203f7c004986 */ /* 0x0001ea000c101912 */
[----:B------:R-:W-:Y:S05]  /*7980*/  @!P2 BRA `(.L_x_230) ;  /* 0x000000000004a947 */ /* 0x000fea0003800000 */
[----:B------:R0:W5:Y:S02]  /*7990*/  LDG.E.LTC128B R212, desc[UR18][R186.64+0x200] ;  /* 0x00020012bad47981 */ /* 0x000164000c1e1920 */
.L_x_230:
[----:B------:R-:W-:Y:S05]  /*79a0*/  BSYNC B1 ;  /* 0x0000000000017941 */ /* 0x000fea0003800000 */
.L_x_229:
[----:B0----5:R-:W-:Y:S01]  /*79b0*/  FMUL R9, R212, UR20 ;  /* 0x00000014d4097c20 */ /* 0x021fe20008400000 */
[----:B------:R-:W-:Y:S01]  /*79c0*/  ISETP.GT.AND P4, PT, R10, 0x51, P0 ;  /* 0x000000510a00780c */ /* 0x000fe20000784270 */
[----:B------:R-:W-:Y:S02]  /*79d0*/  BSSY B1, `(.L_x_231) ;  /* 0x0000005000017945 */ /* 0x000fe40003800000 */
[----:B------:R-:W-:-:S05]  /*79e0*/  FFMA R9, R64, UR17, R9 ;  /* 0x0000001140097c23 */ /* 0x000fca0008000009 */
[----:B------:R0:W-:Y:S05]  /*79f0*/  @P2 STG.E desc[UR18][R122.64+0x200], R9 ;  /* 0x000200097a002986 */ /* 0x0001ea000c101912 */
[----:B------:R-:W-:Y:S05]  /*7a00*/  @!P4 BRA `(.L_x_232) ;  /* 0x000000000004c947 */ /* 0x000fea0003800000 */
[----:B------:R0:W5:Y:S02]  /*7a10*/  LDG.E.LTC128B R212, desc[UR18][R188.64+0x200] ;  /* 0x00020012bcd47981 */ /* 0x000164000c1e1920 */
.L_x_232:
[----:B------:R-:W-:Y:S05]  /*7a20*/  BSYNC B1 ;  /* 0x0000000000017941 */ /* 0x000fea0003800000 */
.L_x_231:
[----:B-----5:R-:W-:Y:S01]  /*7a30*/  FMUL R8, R212, UR20 ;  /* 0x00000014d4087c20 */ /* 0x020fe20008400000 */
[----:B------:R-:W-:Y:S01]  /*7a40*/  ISETP.GT.AND P2, PT, R10, 0x50, P1 ;  /* 0x000000500a00780c */ /* 0x000fe20000f44270 */
[----:B------:R-:W-:Y:S02]  /*7a50*/  BSSY B1, `(.L_x_233) ;  /* 0x0000005000017945 */ /* 0x000fe40003800000 */
[----:B------:R-:W-:-:S05]  /*7a60*/  FFMA R65, R65, UR17, R8 ;  /* 0x0000001141417c23 */ /* 0x000fca0008000008 */
[----:B------:R0:W-:Y:S05]  /*7a70*/  @P4 STG.E desc[UR18][R128.64+0x200], R65 ;  /* 0x0002004180004986 */ /* 0x0001ea000c101912 */
[----:B------:R-:W-:Y:S05]  /*7a80*/  @!P2 BRA `(.L_x_234) ;  /* 0x000000000004a947 */ /* 0x000fea0003800000 */
[----:B------:R0:W5:Y:S02]  /*7a90*/  LDG.E.LTC128B R212, desc[UR18][R186.64+0x220] ;  /* 0x00022012bad47981 */ /* 0x000164000c1e1920 */
.L_x_234:
[----:B------:R-:W-:Y:S05]  /*7aa0*/  BSYNC B1 ;  /* 0x0000000000017941 */ /* 0x000fea0003800000 */
.L_x_233:
[----:B0----5:R-:W-:Y:S01]  /*7ab0*/  FMUL R9, R212, UR20 ;  /* 0x00000014d4097c20 */ /* 0x021fe20008400000 */
[----:B------:R-:W-:Y:S01]  /*7ac0*/  ISETP.GT.AND P4, PT, R10, 0x51, P1 ;  /* 0x000000510a00780c */ /* 0x000fe20000f84270 */
[----:B------:R-:W-:Y:S02]  /*7ad0*/  BSSY B1, `(.L_x_235) ;  /* 0x0000005000017945 */ /* 0x000fe40003800000 */
[----:B------:R-:W-:-:S05]  /*7ae0*/  FFMA R9, R66, UR17, R9 ;  /* 0x0000001142097c23 */ /* 0x000fca0008000009 */
[----:B------:R0:W-:Y:S05]  /*7af0*/  @P2 STG.E desc[UR18][R122.64+0x220], R9 ;  /* 0x000220097a002986 */ /* 0x0001ea000c101912 */
[----:B------:R-:W-:Y:S05]  /*7b00*/  @!P4 BRA `(.L_x_236) ;  /* 0x000000000004c947 */ /* 0x000fea0003800000 */
[----:B------:R0:W5:Y:S02]  /*7b10*/  LDG.E.LTC128B R212, desc[UR18][R188.64+0x220] ;  /* 0x00022012bcd47981 */ /* 0x000164000c1e1920 */
.L_x_236:
[----:B------:R-:W-:Y:S05]  /*7b20*/  BSYNC B1 ;  /* 0x0000000000017941 */ /* 0x000fea0003800000 */
.L_x_235:
[----:B-----5:R-:W-:Y:S01]  /*7b30*/  FMUL R8, R212, UR20 ;  /* 0x00000014d4087c20 */ /* 0x020fe20008400000 */
[----:B------:R-:W-:Y:S01]  /*7b40*/  ISETP.GT.AND P2, PT, R10, 0x58, P0 ;  /* 0x000000580a00780c */ /* 0x000fe20000744270 */
[----:B------:R-:W-:Y:S02]  /*7b50*/  BSSY B1, `(.L_x_237) ;  /* 0x0000005000017945 */ /* 0x000fe40003800000 */
[----:B------:R-:W-:-:S05]  /*7b60*/  FFMA R67, R67, UR17, R8 ;  /* 0x0000001143437c23 */ /* 0x000fca0008000008 */
[----:B------:R0:W-:Y:S05]  /*7b70*/  @P4 STG.E desc[UR18][R128.64+0x220], R67 ;  /* 0x0002204380004986 */ /* 0x0001ea000c101912 */
[----:B------:R-:W-:Y:S05]  /*7b80*/  @!P2 BRA `(.L_x_238) ;  /* 0x000000000004a947 */ /* 0x000fea0003800000 */
[----:B------:R0:W5:Y:S02]  /*7b90*/  LDG.E.LTC128B R212, desc[UR18][R190.64+0x200] ;  /* 0x00020012bed47981 */ /* 0x000164000c1e1920 */
.L_x_238:
[----:B------:R-:W-:Y:S05]  /*7ba0*/  BSYNC B1 ;  /* 0x0000000000017941 */ /* 0x000fea0003800000 */
.L_x_237:
[----:B0----5:R-:W-:Y:S01]  /*7bb0*/  FMUL R9, R212, UR20 ;  /* 0x00000014d4097c20 */ /* 0x021fe20008400000 */
[----:B------:R-:W-:Y:S01]  /*7bc0*/  ISETP.GT.AND P4, PT, R10, 0x59, P0 ;  /* 0x000000590a00780c */ /* 0x000fe20000784270 */
[----:B------:R-:W-:Y:S02]  /*7bd0*/  BSSY B1, `(.L_x_239) ;  /* 0x0000005000017945 */ /* 0x000fe40003800000 */
[----:B------:R-:W-:-:S05]  /*7be0*/  FFMA R9, R68, UR17, R9 ;  /* 0x0000001144097c23 */ /* 0x000fca0008000009 */
[----:B------:R0:W-:Y:S05]  /*7bf0*/  @P2 STG.E desc[UR18][R126.64+0x200], R9 ;  /* 0x000200097e002986 */ /* 0x0001ea000c101912 */
[----:B------:R-:W-:Y:S05]  /*7c00*/  @!P4 BRA `(.L_x_240) ;  /* 0x000000000004c947 */ /* 0x000fea0003800000 */
[----:B------:R0:W5:Y:S02]  /*7c10*/  LDG.E.LTC128B R212, desc[UR18][R192.64+0x200] ;  /* 0x00020012c0d47981 */ /* 0x000164000c1e1920 */
.L_x_240:
[----:B------:R-:W-:Y:S05]  /*7c20*/  BSYNC B1 ;  /* 0x0000000000017941 */ /* 0x000fea0003800000 */
.L_x_239:
[----:B-----5:R-:W-:Y:S01]  /*7c30*/  FMUL R8, R212, UR20 ;  /* 0x00000014d4087c20 */ /* 0x020fe20008400000 */
[----:B------:R-:W-:Y:S01]  /*7c40*/  ISETP.GT.AND P2, PT, R10, 0x58, P1 ;  /* 0x000000580a00780c */ /* 0x000fe20000f44270 */
[----:B------:R-:W-:Y:S02]  /*7c50*/  BSSY B1, `(.L_x_241) ;  /* 0x0000005000017945 */ /* 0x000fe40003800000 */
[----:B------:R-:W-:-:S05]  /*7c60*/  FFMA R69, R69, UR17, R8 ;  /* 0x0000001145457c23 */ /* 0x000fca0008000008 */
[----:B------:R0:W-:Y:S05]  /*7c70*/  @P4 STG.E desc[UR18][R132.64+0x200], R69 ;  /* 0x0002004584004986 */ /* 0x0001ea000c101912 */
[----:B------:R-:W-:Y:S05]  /*7c80*/  @!P2 BRA `(.L_x_242) ;  /* 0x000000000004a947 */ /* 0x000fea0003800000 */
[----:B------:R0:W5:Y:S02]  /*7c90*/  LDG.E.LTC128B R212, desc[UR18][R190.64+0x220] ;  /* 0x00022012bed47981 */ /* 0x000164000c1e1920 */
.L_x_242:
[----:B------:R-:W-:Y:S05]  /*7ca0*/  BSYNC B1 ;  /* 0x0000000000017941 */ /* 0x000fea0003800000 */
.L_x_241:
[----:B0----5:R-:W-:Y:S01]  /*7cb0*/  FMUL R9, R212, UR20 ;  /* 0x00000014d4097c20 */ /* 0x021fe20008400000 */
[----:B------:R-:W-:Y:S01]  /*7cc0*/  ISETP.GT.AND P4, PT, R10, 0x59, P1 ;  /* 0x000000590a00780c */ /* 0x000fe20000f84270 */
[----:B------:R-:W-:Y:S02]  /*7cd0*/  BSSY B1, `(.L_x_243) ;  /* 0x0000005000017945 */ /* 0x000fe40003800000 */
[----:B------:R-:W-:-:S05]  /*7ce0*/  FFMA R9, R70, UR17, R9 ;  /* 0x0000001146097c23 */ /* 0x000fca0008000009 */
[----:B------:R0:W-:Y:S05]  /*7cf0*/  @P2 STG.E desc[UR18][R126.64+0x220], R9 ;  /* 0x000220097e002986 */ /* 0x0001ea000c101912 */
[----:B------:R-:W-:Y:S05]  /*7d00*/  @!P4 BRA `(.L_x_244) ;  /* 0x000000000004c947 */ /* 0x000fea0003800000 */
[----:B------:R0:W5:Y:S02]  /*7d10*/  LDG.E.LTC128B R212, desc[UR18][R192.64+0x220] ;  /* 0x00022012c0d47981 */ /* 0x000164000c1e1920 */
.L_x_244:
[----:B------:R-:W-:Y:S05]  /*7d20*/  BSYNC B1 ;  /* 0x0000000000017941 */ /* 0x000fea0003800000 */
.L_x_243:
[----:B-----5:R-:W-:Y:S01]  /*7d30*/  FMUL R8, R212, UR20 ;  /* 0x00000014d4087c20 */ /* 0x020fe20008400000 */
[----:B------:R-:W-:Y:S01]  /*7d40*/  ISETP.GT.AND P2, PT, R10, 0x60, P0 ;  /* 0x000000600a00780c */ /* 0x000fe20000744270 */
[----:B------:R-:W-:Y:S02]  /*7d50*/  BSSY B1, `(.L_x_245) ;  /* 0x0000005000017945 */ /* 0x000fe40003800000 */
[----:B------:R-:W-:-:S05]  /*7d60*/  FFMA R71, R71, UR17, R8 ;  /* 0x0000001147477c23 */ /* 0x000fca0008000008 */
[----:B------:R0:W-:Y:S05]  /*7d70*/  @P4 STG.E desc[UR18][R132.64+0x220], R71 ;  /* 0x0002204784004986 */ /* 0x0001ea000c101912 */
[----:B------:R-:W-:Y:S05]  /*7d80*/  @!P2 BRA `(.L_x_246) ;  /* 0x000000000004a947 */ /* 0x000fea0003800000 */
[----:B------:R0:W5:Y:S02]  /*7d90*/  LDG.E.LTC128B R212, desc[UR18][R194.64+0x200] ;  /* 0x00020012c2d47981 */ /* 0x000164000c1e1920 */
.L_x_246:
[----:B------:R-:W-:Y:S05]  /*7da0*/  BSYNC B1 ;  /* 0x0000000000017941 */ /* 0x000fea0003800000 */
.L_x_245:
[----:B0----5:R-:W-:Y:S01]  /*7db0*/  FMUL R9, R212, UR20 ;  /* 0x00000014d4097c20 */ /* 0x021fe20008400000 */
[----:B------:R-:W-:Y:S01]  /*7dc0*/  ISETP.GT.AND P4, PT, R10, 0x61, P0 ;  /* 0x000000610a00780c */ /* 0x000fe20000784270 */
[----:B------:R-:W-:Y:S02]  /*7dd0*/  BSSY B1, `(.L_x_247) ;  /* 0x0000005000017945 */ /* 0x000fe40003800000 */
[----:B------:R-:W-:-:S05]  /*7de0*/  FFMA R9, R72, UR17, R9 ;  /* 0x0000001148097c23 */ /* 0x000fca0008000009 */
[----:B------:R0:W-:Y:S05]  /*7df0*/  @P2 STG.E desc[UR18][R130.64+0x200], R9 ;  /* 0x0002000982002986 */ /* 0x0001ea000c101912 */
[----:B------:R-:W-:Y:S05]  /*7e00*/  @!P4 BRA `(.L_x_248) ;  /* 0x000000000004c947 */ /* 0x000fea0003800000 */
[----:B------:R0:W5:Y:S02]  /*7e10*/  LDG.E.LTC128B R212, desc[UR18][R196.64+0x200] ;  /* 0x00020012c4d47981 */ /* 0x000164000c1e1920 */
.L_x_248:
[----:B------:R-:W-:Y:S05]  /*7e20*/  BSYNC B1 ;  /* 0x0000000000017941 */ /* 0x000fea0003800000 */
.L_x_247:
[----:B-----5:R-:W-:Y:S01]  /*7e30*/  FMUL R8, R212, UR20 ;  /* 0x00000014d4087c20 */ /* 0x020fe20008400000 */
[----:B------:R-:W-:Y:S01]  /*7e40*/  ISETP.GT.AND P2, PT, R10, 0x60, P1 ;  /* 0x000000600a00780c */ /* 0x000fe20000f44270 */
[----:B------:R-:W-:Y:S02]  /*7e50*/  BSSY B1, `(.L_x_249) ;  /* 0x0000005000017945 */ /* 0x000fe40003800000 */
[----:B------:R-:W-:-:S05]  /*7e60*/  FFMA R73, R73, UR17, R8 ;  /* 0x0000001149497c23 */ /* 0x000fca0008000008 */
[----:B------:R0:W-:Y:S05]  /*7e70*/  @P4 STG.E desc[UR18][R136.64+0x200], R73 ;  /* 0x0002004988004986 */ /* 0x0001ea000c101912 */
[----:B------:R-:W-:Y:S05]  /*7e80*/  @!P2 BRA `(.L_x_250) ;  /* 0x000000000004a947 */ /* 0x000fea0003800000 */
[----:B------:R0:W5:Y:S02]  /*7e90*/  LDG.E.LTC128B R212, desc[UR18][R194.64+0x220] ;  /* 0x00022012c2d47981 */ /* 0x000164000c1e1920 */
.L_x_250:
[----:B------:R-:W-:Y:S05]  /*7ea0*/  BSYNC B1 ;  /* 0x0000000000017941 */ /* 0x000fea0003800000 */
.L_x_249:
[----:B0----5:R-:W-:Y:S01]  /*7eb0*/  FMUL R9, R212, UR20 ;  /* 0x00000014d4097c20 */ /* 0x021fe20008400000 */
[----:B------:R-:W-:Y:S01]  /*7ec0*/  ISETP.GT.AND P4, PT, R10, 0x61, P1 ;  /* 0x000000610a00780c */ /* 0x000fe20000f84270 */
[----:B------:R-:W-:Y:S02]  /*7ed0*/  BSSY B1, `(.L_x_251) ;  /* 0x0000005000017945 */ /* 0x000fe40003800000 */
[----:B------:R-:W-:-:S05]  /*7ee0*/  FFMA R9, R74, UR17, R9 ;  /* 0x000000114a097c23 */ /* 0x000fca0008000009 */
[----:B------:R0:W-:Y:S05]  /*7ef0*/  @P2 STG.E desc[UR18][R130.64+0x220], R9 ;  /* 0x0002200982002986 */ /* 0x0001ea000c101912 */
[----:B------:R-:W-:Y:S05]  /*7f00*/  @!P4 BRA `(.L_x_252) ;  /* 0x000000000004c947 */ /* 0x000fea0003800000 */
[----:B------:R0:W5:Y:S02]  /*7f10*/  LDG.E.LTC128B R212, desc[UR18][R196.64+0x220] ;  /* 0x00022012c4d47981 */ /* 0x000164000c1e1920 */
.L_x_252:
[----:B------:R-:W-:Y:S05]  /*7f20*/  BSYNC B1 ;  /* 0x0000000000017941 */ /* 0x000fea0003800000 */
.L_x_251:
[----:B-----5:R-:W-:Y:S01]  /*7f30*/  FMUL R8, R212, UR20 ;  /* 0x00000014d4087c20 */ /* 0x020fe20008400000 */
[----:B------:R-:W-:Y:S01]  /*7f40*/  ISETP.GT.AND P2, PT, R10, 0x68, P0 ;  /* 0x000000680a00780c */ /* 0x000fe20000744270 */
[----:B------:R-:W-:Y:S02]  /*7f50*/  BSSY B1, `(.L_x_253) ;  /* 0x0000005000017945 */ /* 0x000fe40003800000 */
[----:B------:R-:W-:-:S05]  /*7f60*/  FFMA R75, R75, UR17, R8 ;  /* 0x000000114b4b7c23 */ /* 0x000fca0008000008 */
[----:B------:R0:W-:Y:S05]  /*7f70*/  @P4 STG.E desc[UR18][R136.64+0x220], R75 ;  /* 0x0002204b88004986 */ /* 0x0001ea000c101912 */
[----:B------:R-:W-:Y:S05]  /*7f80*/  @!P2 BRA `(.L_x_254) ;  /* 0x000000000004a947 */ /* 0x000fea0003800000 */
[----:B------:R0:W5:Y:S02]  /*7f90*/  LDG.E.LTC128B R212, desc[UR18][R198.64+0x200] ;  /* 0x00020012c6d47981 */ /* 0x000164000c1e1920 */
.L_x_254:
[----:B------:R-:W-:Y:S05]  /*7fa0*/  BSYNC B1 ;  /* 0x0000000000017941 */ /* 0x000fea0003800000 */
.L_x_253:
[----:B0----5:R-:W-:Y:S01]  /*7fb0*/  FMUL R9, R212, UR20 ;  /* 0x00000014d4097c20 */ /* 0x021fe20008400000 */
[----:B------:R-:W-:Y:S01]  /*7fc0*/  ISETP.GT.AND P4, PT, R10, 0x69, P0 ;  /* 0x000000690a00780c */ /* 0x000fe20000784270 */
[----:B------:R-:W-:Y:S02]  /*7fd0*/  BSSY B1, `(.L_x_255) ;  /* 0x0000005000017945 */ /* 0x000fe40003800000 */
[----:B------:R-:W-:-:S05]  /*7fe0*/  FFMA R9, R76, UR17, R9 ;  /* 0x000000114c097c23 */ /* 0x000fca0008000009 */
[----:B------:R0:W-:Y:S05]  /*7ff0*/  @P2 STG.E desc[UR18][R134.64+0x200], R9 ;  /* 0x0002000986002986 */ /* 0x0001ea000c101912 */
[----:B------:R-:W-:Y:S05]  /*8000*/  @!P4 BRA `(.L_x_256) ;  /* 0x000000000004c947 */ /* 0x000fea0003800000 */
[----:B------:R0:W5:Y:S02]  /*8010*/  LDG.E.LTC128B R212, desc[UR18][R200.64+0x200] ;  /* 0x00020012c8d47981 */ /* 0x000164000c1e1920 */
.L_x_256:
[----:B------:R-:W-:Y:S05]  /*8020*/  BSYNC B1 ;  /* 0x0000000000017941 */ /* 0x000fea0003800000 */
.L_x_255:
[----:B-----5:R-:W-:Y:S01]  /*8030*/  FMUL R8, R212, UR20 ;  /* 0x00000014d4087c20 */ /* 0x020fe20008400000 */
[----:B------:R-:W-:Y:S01]  /*8040*/  ISETP.GT.AND P2, PT, R10, 0x68, P1 ;  /* 0x000000680a00780c */ /* 0x000fe20000f44270 */
[----:B------:R-:W-:Y:S02]  /*8050*/  BSSY B1, `(.L_x_257) ;  /* 0x0000005000017945 */ /* 0x000fe40003800000 */
[----:B------:R-:W-:-:S05]  /*8060*/  FFMA R77, R77, UR17, R8 ;  /* 0x000000114d4d7c23 */ /* 0x000fca0008000008 */
[----:B------:R0:W-:Y:S05]  /*8070*/  @P4 STG.E desc[UR18][R140.64+0x200], R77 ;  /* 0x0002004d8c004986 */ /* 0x0001ea000c101912 */
[----:B------:R-:W-:Y:S05]  /*8080*/  @!P2 BRA `(.L_x_258) ;  /* 0x000000000004a947 */ /* 0x000fea0003800000 */
[----:B------:R0:W5:Y:S02]  /*8090*/  LDG.E.LTC128B R212, desc[UR18][R198.64+0x220] ;  /* 0x00022012c6d47981 */ /* 0x000164000c1e1920 */
.L_x_258:
[----:B------:R-:W-:Y:S05]  /*80a0*/  BSYNC B1 ;  /* 0x0000000000017941 */ /* 0x000fea0003800000 */
.L_x_257:
[----:B0----5:R-:W-:Y:S01]  /*80b0*/  FMUL R9, R212, UR20 ;  /* 0x00000014d4097c20 */ /* 0x021fe20008400000 */
[----:B------:R-:W-:Y:S01]  /*80c0*/  ISETP.GT.AND P4, PT, R10, 0x69, P1 ;  /* 0x000000690a00780c */ /* 0x000fe20000f84270 */
[----:B------:R-:W-:Y:S02]  /*80d0*/  BSSY B1, `(.L_x_259) ;  /* 0x0000005000017945 */ /* 0x000fe40003800000 */
[----:B------:R-:W-:-:S05]  /*80e0*/  FFMA R9, R78, UR17, R9 ;  /* 0x000000114e097c23 */ /* 0x000fca0008000009 */
[----:B------:R0:W-:Y:S05]  /*80f0*/  @P2 STG.E desc[UR18][R134.64+0x220], R9 ;  /* 0x0002200986002986 */ /* 0x0001ea000c101912 */
[----:B------:R-:W-:Y:S05]  /*8100*/  @!P4 BRA `(.L_x_260) ;  /* 0x000000000004c947 */ /* 0x000fea0003800000 */
[----:B------:R0:W5:Y:S02]  /*8110*/  LDG.E.LTC128B R212, desc[UR18][R200.64+0x220] ;  /* 0x00022012c8d47981 */ /* 0x000164000c1e1920 */
.L_x_260:
[----:B------:R-:W-:Y:S05]  /*8120*/  BSYNC B1 ;  /* 0x0000000000017941 */ /* 0x000fea0003800000 */
.L_x_259:
[----:B-----5:R-:W-:Y:S01]  /*8130*/  FMUL R8, R212, UR20 ;  /* 0x00000014d4087c20 */ /* 0x020fe20008400000 */
[----:B------:R-:W-:Y:S01]  /*8140*/  ISETP.GT.AND P2, PT, R10, 0x70, P0 ;  /* 0x000000700a00780c */ /* 0x000fe20000744270 */
[----:B------:R-:W-:Y:S02]  /*8150*/  BSSY B1, `(.L_x_261) ;  /* 0x0000005000017945 */ /* 0x000fe40003800000 */
[----:B------:R-:W-:-:S05]  /*8160*/  FFMA R79, R79, UR17, R8 ;  /* 0x000000114f4f7c23 */ /* 0x000fca0008000008 */
[----:B------:R0:W-:Y:S05]  /*8170*/  @P4 STG.E desc[UR18][R140.64+0x220], R79 ;  /* 0x0002204f8c004986 */ /* 0x0001ea000c101912 */
[----:B------:R-:W-:Y:S05]  /*8180*/  @!P2 BRA `(.L_x_262) ;  /* 0x000000000004a947 */ /* 0x000fea0003800000 */
[----:B------:R0:W5:Y:S02]  /*8190*/  LDG.E.LTC128B R212, desc[UR18][R202.64+0x200] ;  /* 0x00020012cad47981 */ /* 0x000164000c1e1920 */
.L_x_262:
[----:B------:R-:W-:Y:S05]  /*81a0*/  BSYNC B1 ;  /* 0x0000000000017941 */ /* 0x000fea0003800000 */
.L_x_261:
[----:B0----5:R-:W-:Y:S01]  /*81b0*/  FMUL R9, R212, UR20 ;  /* 0x00000014d4097c20 */ /* 0x021fe20008400000 */
[----:B------:R-:W-:Y:S01]  /*81c0*/  ISETP.GT.AND P4, PT, R10, 0x71, P0 ;  /* 0x000000710a00780c */ /* 0x000fe20000784270 */
[----:B------:R-:W-:Y:S02]  /*81d0*/  BSSY B1, `(.L_x_263) ;  /* 0x0000005000017945 */ /* 0x000fe40003800000 */
[----:B------:R-:W-:-:S05]  /*81e0*/  FFMA R9, R80, UR17, R9 ;  /* 0x0000001150097c23 */ /* 0x000fca0008000009 */
[----:B------:R0:W-:Y:S05]  /*81f0*/  @P2 STG.E desc[UR18][R138.64+0x200], R9 ;  /* 0x000200098a002986 */ /* 0x0001ea000c101912 */
[----:B------:R-:W-:Y:S05]  /*8200*/  @!P4 BRA `(.L_x_264) ;  /* 0x000000000004c947 */ /* 0x000fea0003800000 */
[----:B------:R0:W5:Y:S02]  /*8210*/  LDG.E.LTC128B R212, desc[UR18][R204.64+0x200] ;  /* 0x00020012ccd47981 */ /* 0x000164000c1e1920 */
.L_x_264:
[----:B------:R-:W-:Y:S05]  /*8220*/  BSYNC B1 ;  /* 0x0000000000017941 */ /* 0x000fea0003800000 */
.L_x_263:
[----:B-----5:R-:W-:Y:S01]  /*8230*/  FMUL R8, R212, UR20 ;  /* 0x00000014d4087c20 */ /* 0x020fe20008400000 */
[----:B------:R-:W-:Y:S01]  /*8240*/  ISETP.GT.AND P2, PT, R10, 0x70, P1 ;  /* 0x000000700a00780c */ /* 0x000fe20000f44270 */
[----:B------:R-:W-:Y:S02]  /*8250*/  BSSY B1, `(.L_x_265) ;  /* 0x0000005000017945 */ /* 0x000fe40003800000 */
[----:B------:R-:W-:-:S05]  /*8260*/  FFMA R81, R81, UR17, R8 ;  /* 0x0000001151517c23 */ /* 0x000fca0008000008 */
[----:B------:R0:W-:Y:S05]  /*8270*/  @P4 STG.E desc[UR18][R144.64+0x200], R81 ;  /* 0x0002005190004986 */ /* 0x0001ea000c101912 */
[----:B------:R-:W-:Y:S05]  /*8280*/  @!P2 BRA `(.L_x_266) ;  /* 0x000000000004a947 */ /* 0x000fea0003800000 */
[----:B------:R0:W5:Y:S02]  /*8290*/  LDG.E.LTC128B R212, desc[UR18][R202.64+0x220] ;  /* 0x00022012cad47981 */ /* 0x000164000c1e1920 */
.L_x_266:
[----:B------:R-:W-:Y:S05]  /*82a0*/  BSYNC B1 ;  /* 0x0000000000017941 */ /* 0x000fea0003800000 */
.L_x_265:
[----:B0----5:R-:W-:Y:S01]  /*82b0*/  FMUL R9, R212, UR20 ;  /* 0x00000014d4097c20 */ /* 0x021fe20008400000 */
[----:B------:R-:W-:Y:S01]  /*82c0*/  ISETP.GT.AND P4, PT, R10, 0x71, P1 ;  /* 0x000000710a00780c */ /* 0x000fe20000f84270 */
[----:B------:R-:W-:Y:S02]  /*82d0*/  BSSY B1, `(.L_x_267) ;  /* 0x0000005000017945 */ /* 0x000fe40003800000 */
[----:B------:R-:W-:-:S05]  /*82e0*/  FFMA R9, R82, UR17, R9 ;  /* 0x0000001152097c23 */ /* 0x000fca0008000009 */
[----:B------:R0:W-:Y:S05]  /*82f0*/  @P2 STG.E desc[UR18][R138.64+0x220], R9 ;  /* 0x000220098a002986 */ /* 0x0001ea000c101912 */
[----:B------:R-:W-:Y:S05]  /*8300*/  @!P4 BRA `(.L_x_268) ;  /* 0x000000000004c947 */ /* 0x000fea0003800000 */
[----:B------:R0:W5:Y:S02]  /*8310*/  LDG.E.LTC128B R212, desc[UR18][R204.64+0x220] ;  /* 0x00022012ccd47981 */ /* 0x000164000c1e1920 */
.L_x_268:
[----:B------:R-:W-:Y:S05]  /*8320*/  BSYNC B1 ;  /* 0x0000000000017941 */ /* 0x000fea0003800000 */
.L_x_267:
[----:B-----5:R-:W-:Y:S01]  /*8330*/  FMUL R8, R212, UR20 ;  /* 0x00000014d4087c20 */ /* 0x020fe20008400000 */
[----:B------:R-:W-:Y:S01]  /*8340*/  ISETP.GT.AND P2, PT, R10, 0x78, P0 ;  /* 0x000000780a00780c */ /* 0x000fe20000744270 */
[----:B------:R-:W-:Y:S02]  /*8350*/  BSSY B1, `(.L_x_269) ;  /* 0x0000005000017945 */ /* 0x000fe40003800000 */
[----:B------:R-:W-:-:S05]  /*8360*/  FFMA R83, R83, UR17, R8 ;  /* 0x0000001153537c23 */ /* 0x000fca0008000008 */
[----:B------:R0:W-:Y:S05]  /*8370*/  @P4 STG.E desc[UR18][R144.64+0x220], R83 ;  /* 0x0002205390004986 */ /* 0x0001ea000c101912 */
[----:B------:R-:W-:Y:S05]  /*8380*/  @!P2 BRA `(.L_x_270) ;  /* 0x000000000004a947 */ /* 0x000fea0003800000 */
[----:B------:R0:W5:Y:S02]  /*8390*/  LDG.E.LTC128B R212, desc[UR18][R16.64+0x200] ;  /* 0x0002001210d47981 */ /* 0x000164000c1e1920 */
.L_x_270:
[----:B------:R-:W-:Y:S05]  /*83a0*/  BSYNC B1 ;  /* 0x0000000000017941 */ /* 0x000fea0003800000 */
.L_x_269:
[----:B0----5:R-:W-:Y:S01]  /*83b0*/  FMUL R9, R212, UR20 ;  /* 0x00000014d4097c20 */ /* 0x021fe20008400000 */
[----:B------:R-:W-:Y:S01]  /*83c0*/  ISETP.GT.AND P0, PT, R10, 0x79, P0 ;  /* 0x000000790a00780c */ /* 0x000fe20000704270 */
[----:B------:R-:W-:Y:S02]  /*83d0*/  BSSY B1, `(.L_x_271) ;  /* 0x0000005000017945 */ /* 0x000fe40003800000 */
[----:B------:R-:W-:-:S05]  /*83e0*/  FFMA R9, R84, UR17, R9 ;  /* 0x0000001154097c23 */ /* 0x000fca0008000009 */
[----:B------:R0:W-:Y:S05]  /*83f0*/  @P2 STG.E desc[UR18][R12.64+0x200], R9 ;  /* 0x000200090c002986 */ /* 0x0001ea000c101912 */
[----:B------:R-:W-:Y:S05]  /*8400*/  @!P0 BRA `(.L_x_272) ;  /* 0x0000000000048947 */ /* 0x000fea0003800000 */
[----:B------:R0:W5:Y:S02]  /*8410*/  LDG.E.LTC128B R212, desc[UR18][R142.64+0x200] ;  /* 0x000200128ed47981 */ /* 0x000164000c1e1920 */
.L_x_272:
[----:B------:R-:W-:Y:S05]  /*8420*/  BSYNC B1 ;  /* 0x0000000000017941 */ /* 0x000fea0003800000 */
.L_x_271:
[----:B-----5:R-:W-:Y:S01]  /*8430*/  FMUL R8, R212, UR20 ;  /* 0x00000014d4087c20 */ /* 0x020fe20008400000 */
[----:B------:R-:W-:Y:S01]  /*8440*/  ISETP.GT.AND P2, PT, R10, 0x78, P1 ;  /* 0x000000780a00780c */ /* 0x000fe20000f44270 */
[----:B------:R-:W-:Y:S02]  /*8450*/  BSSY B1, `(.L_x_273) ;  /* 0x0000005000017945 */ /* 0x000fe40003800000 */
[----:B------:R-:W-:-:S05]  /*8460*/  FFMA R85, R85, UR17, R8 ;  /* 0x0000001155557c23 */ /* 0x000fca0008000008 */
[----:B------:R0:W-:Y:S05]  /*8470*/  @P0 STG.E desc[UR18][R14.64+0x200], R85 ;  /* 0x000200550e000986 */ /* 0x0001ea000c101912 */
[----:B------:R-:W-:Y:S05]  /*8480*/  @!P2 BRA `(.L_x_274) ;  /* 0x000000000004a947 */ /* 0x000fea0003800000 */
[----:B------:R0:W5:Y:S02]  /*8490*/  LDG.E.LTC128B R212, desc[UR18][R16.64+0x220] ;  /* 0x0002201210d47981 */ /* 0x000164000c1e1920 */
.L_x_274:
[----:B------:R-:W-:Y:S05]  /*84a0*/  BSYNC B1 ;  /* 0x0000000000017941 */ /* 0x000fea0003800000 */
.L_x_273:
[----:B0----5:R-:W-:Y:S01]  /*84b0*/  FMUL R9, R212, UR20 ;  /* 0x00000014d4097c20 */ /* 0x021fe20008400000 */
[----:B------:R-:W-:Y:S01]  /*84c0*/  ISETP.GT.AND P1, PT, R10, 0x79, P1 ;  /* 0x000000790a00780c */ /* 0x000fe20000f24270 */
[----:B------:R-:W-:Y:S02]  /*84d0*/  BSSY B1, `(.L_x_275) ;  /* 0x0000005000017945 */ /* 0x000fe40003800000 */
[----:B------:R-:W-:-:S05]  /*84e0*/  FFMA R9, R86, UR17, R9 ;  /* 0x0000001156097c23 */ /* 0x000fca0008000009 */
[----:B------:R0:W-:Y:S05]  /*84f0*/  @P2 STG.E desc[UR18][R12.64+0x220], R9 ;  /* 0x000220090c002986 */ /* 0x0001ea000c101912 */
[----:B------:R-:W-:Y:S05]  /*8500*/  @!P1 BRA `(.L_x_276) ;  /* 0x0000000000049947 */ /* 0x000fea0003800000 */
[----:B------:R0:W5:Y:S02]  /*8510*/  LDG.E.LTC128B R212, desc[UR18][R142.64+0x220] ;  /* 0x000220128ed47981 */ /* 0x000164000c1e1920 */
.L_x_276:
[----:B------:R-:W-:Y:S05]  /*8520*/  BSYNC B1 ;  /* 0x0000000000017941 */ /* 0x000fea0003800000 */
.L_x_275:
[----:B-----5:R-:W-:-:S04]  /*8530*/  FMUL R212, R212, UR20 ;  /* 0x00000014d4d47c20 */ /* 0x020fc80008400000 */
[----:B------:R-:W-:Y:S01]  /*8540*/  FFMA R87, R87, UR17, R212 ;  /* 0x0000001157577c23 */ /* 0x000fe200080000d4 */
[----:B------:R-:W-:Y:S06]  /*8550*/  @!P1 BRA `(.L_x_277) ;  /* 0x0000001c00309947 */ /* 0x000fec0003800000 */
[----:B------:R0:W-:Y:S01]  /*8560*/  STG.E desc[UR18][R14.64+0x220], R87 ;  /* 0x000220570e007986 */ /* 0x0001e2000c101912 */
[----:B------:R-:W-:Y:S05]  /*8570*/  BRA `(.L_x_277) ;  /* 0x0000001c00287947 */ /* 0x000fea0003800000 */
.L_x_26:
[----:B------:R-:W-:Y:S01]  /*8580*/  ULDC.64 UR10, c[0x0][0x6c0] ;  /* 0x0001b000000a7ab9 */ /* 0x000fe20000000a00 */
[----:B------:R-:W-:Y:S01]  /*8590*/  IMAD.U32 R15, RZ, RZ, UR8 ;  /* 0x00000008ff0f7e24 */ /* 0x000fe2000f8e00ff */
[----:B------:R-:W-:Y:S01]  /*85a0*/  LEA R12, P0, R20, UR10, 0x2 ;  /* 0x0000000a140c7c11 */ /* 0x000fe2000f8010ff */
[----:B------:R-:W-:Y:S01]  /*85b0*/  IMAD.U32 R17, RZ, RZ, UR8 ;  /* 0x00000008ff117e24 */ /* 0x000fe2000f8e00ff */
[----:B------:R-:W-:Y:S01]  /*85c0*/  ISETP.GT.AND P5, PT, R10, 0x1, P2 ;  /* 0x000000010a00780c */ /* 0x000fe200017a4270 */
[----:B------:R-:W-:Y:S01]  /*85d0*/  IMAD.U32 R8, RZ, RZ, UR9 ;  /* 0x00000009ff087e24 */ /* 0x000fe2000f8e00ff */
[----:B------:R-:W-:Y:S01]  /*85e0*/  LEA.HI.X R13, R20, UR11, R155, 0x2, P0 ;  /* 0x0000000b140d7c11 */ /* 0x000fe200080f149b */
[----:B------:R-:W-:Y:S01]  /*85f0*/  FMUL R89, R89, UR17 ;  /* 0x0000001159597c20 */ /* 0x000fe20008400000 */
[----:B------:R-:W-:Y:S01]  /*8600*/  LEA R14, P4, R15, R12, 0x2 ;  /* 0x0000000c0f0e7211 */ /* 0x000fe200078810ff */
[----:B------:R-:W-:Y:S01]  /*8610*/  IMAD.U32 R19, RZ, RZ, UR8 ;  /* 0x00000008ff137e24 */ /* 0x000fe2000f8e00ff */
[----:B------:R-:W-:Y:S01]  /*8620*/  ISETP.GT.AND P0, PT, R9, 0x8, PT ;  /* 0x000000080900780c */ /* 0x000fe20003f04270 */
[----:B------:R-:W-:Y:S01]  /*8630*/  UIMAD UR10, UR9, 0x1c, URZ ;  /* 0x0000001c090a78a4 */ /* 0x000fe2000f8e023f */
[----:B------:R-:W-:Y:S01]  /*8640*/  LEA.HI.X R15, R17, R13, R8, 0x2, P4 ;  /* 0x0000000d110f7211 */ /* 0x000fe200020f1408 */
[----:B------:R-:W-:Y:S01]  /*8650*/  FMUL R17, R88, UR17 ;  /* 0x0000001158117c20 */ /* 0x000fe20008400000 */
[----:B------:R-:W-:Y:S01]  /*8660*/  ISETP.GT.AND P4, PT, R10, RZ, P0 ;  /* 0x000000ff0a00720c */ /* 0x000fe20000784270 */
[----:B------:R-:W-:Y:S01]  /*8670*/  FMUL R21, R90, UR17 ;  /* 0x000000115a157c20 */ /* 0x000fe20008400000 */
[C---:B------:R-:W-:Y:S01]  /*8680*/  ISETP.GT.AND P6, PT, R10.reuse, 0x1, P0 ;  /* 0x000000010a00780c */ /* 0x040fe200007c4270 */
[----:B------:R-:W-:Y:S01]  /*8690*/  USHF.L.U32 UR11, UR8, 0x5, URZ ;  /* 0x00000005080b7899 */ /* 0x000fe2000800063f */
[----:B------:R0:W-:Y:S01]  /*86a0*/  @P1 STG.E desc[UR18][R12.64], R17 ;  /* 0x000000110c001986 */ /* 0x0001e2000c101912 */
[----:B------:R-:W-:Y:S01]  /*86b0*/  IMAD.WIDE.U32 R18, R19, 0x1c, R14 ;  /* 0x0000001c13127825 */ /* 0x000fe200078e000e */
[----:B------:R-:W-:-:S03]  /*86c0*/  ISETP.GT.AND P1, PT, R10, 0x9, P2 ;  /* 0x000000090a00780c */ /* 0x000fc60001724270 */
[----:B------:R-:W-:Y:S01]  /*86d0*/  FMUL R91, R91, UR17 ;  /* 0x000000115b5b7c20 */ /* 0x000fe20008400000 */
[----:B------:R1:W-:Y:S01]  /*86e0*/  @P5 STG.E desc[UR18][R14.64], R89 ;  /* 0x000000590e005986 */ /* 0x0003e2000c101912 */
[----:B------:R-:W-:Y:S01]  /*86f0*/  ISETP.GT.AND P5, PT, R10, 0x8, P2 ;  /* 0x000000080a00780c */ /* 0x000fe200017a4270 */
[----:B------:R-:W-:Y:S01]  /*8700*/  USHF.L.U64.HI UR8, UR8, 0x5, UR9 ;  /* 0x0000000508087899 */ /* 0x000fe20008010209 */
[----:B------:R-:W-:Y:S01]  /*8710*/  FMUL R23, R92, UR17 ;  /* 0x000000115c177c20 */ /* 0x000fe20008400000 */
[----:B------:R-:W-:Y:S01]  /*8720*/  VIADD R19, R19, UR10 ;  /* 0x0000000a13137c36 */ /* 0x000fe20008000000 */
[----:B------:R-:W-:Y:S01]  /*8730*/  @P4 STG.E desc[UR18][R12.64+0x20], R21 ;  /* 0x000020150c004986 */ /* 0x000fe2000c101912 */
[----:B------:R-:W-:Y:S01]  /*8740*/  IADD3 R16, P4, R14, UR11, RZ ;  /* 0x0000000b0e107c10 */ /* 0x000fe2000ff9e0ff */
[----:B------:R-:W-:Y:S01]  /*8750*/  FMUL R93, R93, UR17 ;  /* 0x000000115d5d7c20 */ /* 0x000fe20008400000 */
[----:B------:R-:W-:Y:S01]  /*8760*/  FMUL R95, R95, UR17 ;  /* 0x000000115f5f7c20 */ /* 0x000fe20008400000 */
[----:B------:R2:W-:Y:S01]  /*8770*/  @P6 STG.E desc[UR18][R14.64+0x20], R91 ;  /* 0x0000205b0e006986 */ /* 0x0005e2000c101912 */
[----:B------:R-:W-:Y:S01]  /*8780*/  ISETP.GT.AND P6, PT, R10, 0x8, P0 ;  /* 0x000000080a00780c */ /* 0x000fe200007c4270 */
[----:B------:R-:W-:Y:S01]  /*8790*/  FMUL R97, R97, UR17 ;  /* 0x0000001161617c20 */ /* 0x000fe20008400000 */
[----:B0-----:R-:W-:Y:S01]  /*87a0*/  IADD3.X R17, R15, UR8, RZ, P4, !PT ;  /* 0x000000080f117c10 */ /* 0x001fe2000a7fe4ff */
[----:B-1----:R-:W-:Y:S01]  /*87b0*/  FMUL R89, R94, UR17 ;  /* 0x000000115e597c20 */ /* 0x002fe20008400000 */
[----:B------:R-:W-:Y:S01]  /*87c0*/  @P5 STG.E desc[UR18][R18.64], R23 ;  /* 0x0000001712005986 */ /* 0x000fe2000c101912 */
[C---:B------:R-:W-:Y:S01]  /*87d0*/  ISETP.GT.AND P5, PT, R10.reuse, 0x9, P0 ;  /* 0x000000090a00780c */ /* 0x040fe200007a4270 */
[----:B------:R-:W-:Y:S01]  /*87e0*/  FMUL R99, R99, UR17 ;  /* 0x0000001163637c20 */ /* 0x000fe20008400000 */
[----:B------:R-:W-:Y:S01]  /*87f0*/  ISETP.GT.AND P4, PT, R10, 0x10, P2 ;  /* 0x000000100a00780c */ /* 0x000fe20001784270 */
[----:B------:R0:W-:Y:S01]  /*8800*/  @P1 STG.E desc[UR18][R16.64], R93 ;  /* 0x0000005d10001986 */ /* 0x0001e2000c101912 */
[----:B------:R-:W-:Y:S01]  /*8810*/  IADD3 R20, P1, R18, UR11, RZ ;  /* 0x0000000b12147c10 */ /* 0x000fe2000ff3e0ff */
[----:B------:R-:W-:Y:S01]  /*8820*/  FMUL R101, R101, UR17 ;  /* 0x0000001165657c20 */ /* 0x000fe20008400000 */
[----:B--2---:R-:W-:Y:S01]  /*8830*/  FMUL R91, R96, UR17 ;  /* 0x00000011605b7c20 */ /* 0x004fe20008400000 */
[----:B------:R-:W-:Y:S01]  /*8840*/  FMUL R103, R103, UR17 ;  /* 0x0000001167677c20 */ /* 0x000fe20008400000 */
[----:B------:R-:W-:Y:S01]  /*8850*/  IADD3.X R21, R19, UR8, RZ, P1, !PT ;  /* 0x0000000813157c10 */ /* 0x000fe20008ffe4ff */
[----:B------:R-:W-:Y:S01]  /*8860*/  @P6 STG.E desc[UR18][R18.64+0x20], R89 ;  /* 0x0000205912006986 */ /* 0x000fe2000c101912 */
[C---:B------:R-:W-:Y:S01]  /*8870*/  ISETP.GT.AND P1, PT, R10.reuse, 0x11, P2 ;  /* 0x000000110a00780c */ /* 0x040fe20001724270 */
[----:B------:R-:W-:Y:S01]  /*8880*/  FMUL R105, R105, UR17 ;  /* 0x0000001169697c20 */ /* 0x000fe20008400000 */
[----:B------:R-:W-:Y:S01]  /*8890*/  ISETP.GT.AND P6, PT, R10, 0x10, P0 ;  /* 0x000000100a00780c */ /* 0x000fe200007c4270 */
[----:B------:R1:W-:Y:S01]  /*88a0*/  @P5 STG.E desc[UR18][R16.64+0x20], R95 ;  /* 0x0000205f10005986 */ /* 0x0003e2000c101912 */
[----:B------:R-:W-:Y:S01]  /*88b0*/  IADD3 R22, P5, R16, UR11, RZ ;  /* 0x0000000b10167c10 */ /* 0x000fe2000ffbe0ff */
[----:B0-----:R-:W-:Y:S01]  /*88c0*/  FMUL R93, R98, UR17 ;  /* 0x00000011625d7c20 */ /* 0x001fe20008400000 */
[----:B------:R-:W-:Y:S01]  /*88d0*/  FMUL R107, R107, UR17 ;  /* 0x000000116b6b7c20 */ /* 0x000fe20008400000 */
[----:B------:R-:W-:Y:S01]  /*88e0*/  @P4 STG.E desc[UR18][R20.64], R91 ;  /* 0x0000005b14004986 */ /* 0x000fe2000c101912 */
[----:B------:R-:W-:Y:S01]  /*88f0*/  IADD3.X R23, R17, UR8, RZ, P5, !PT ;  /* 0x0000000811177c10 */ /* 0x000fe2000affe4ff */
[----:B------:R-:W-:Y:S01]  /*8900*/  FMUL R109, R109, UR17 ;  /* 0x000000116d6d7c20 */ /* 0x000fe20008400000 */
[C---:B------:R-:W-:Y:S01]  /*8910*/  ISETP.GT.AND P4, PT, R10.reuse, 0x11, P0 ;  /* 0x000000110a00780c */ /* 0x040fe20000784270 */
[----:B------:R-:W-:Y:S01]  /*8920*/  FMUL R111, R111, UR17 ;  /* 0x000000116f6f7c20 */ /* 0x000fe20008400000 */
[----:B------:R-:W-:Y:S01]  /*8930*/  ISETP.GT.AND P5, PT, R10, 0x18, P2 ;  /* 0x000000180a00780c */ /* 0x000fe200017a4270 */
[----:B------:R0:W-:Y:S01]  /*8940*/  @P1 STG.E desc[UR18][R22.64], R97 ;  /* 0x0000006116001986 */ /* 0x0001e2000c101912 */
[----:B------:R-:W-:Y:S01]  /*8950*/  IADD3 R88, P1, R20, UR11, RZ ;  /* 0x0000000b14587c10 */ /* 0x000fe2000ff3e0ff */
[----:B-1----:R-:W-:Y:S01]  /*8960*/  FMUL R95, R100, UR17 ;  /* 0x00000011645f7c20 */ /* 0x002fe20008400000 */
        /* <DEDUP_REMOVED lines=64> */
[----:B------:R-:W-:Y:S01]  /*8d70*/  ISETP.GT.AND P1, PT, R10, 0x31, P2 ;  /* 0x000000310a00780c */ /* 0x000fe20001724270 */
[----:B------:R-:W-:Y:S01]  /*8d80*/  FMUL R25, R25, UR17 ;  /* 0x0000001119197c20 */ /* 0x000fe20008400000 */
[----:B------:R-:W-:Y:S01]  /*8d90*/  IADD3 R102, P6, R98, UR11, RZ ;  /* 0x0000000b62667c10 */ /* 0x000fe2000ffde0ff */
[----:B------:R1:W-:Y:S01]  /*8da0*/  @P5 STG.E desc[UR18][R98.64+0x20], R111 ;  /* 0x0000206f62005986 */ /* 0x0003e2000c101912 */
[----:B------:R-:W-:Y:S01]  /*8db0*/  ISETP.GT.AND P5, PT, R10, 0x30, P0 ;  /* 0x000000300a00780c */ /* 0x000fe200007a4270 */
[----:B0-----:R-:W-:Y:S01]  /*8dc0*/  FMUL R109, R114, UR17 ;  /* 0x00000011726d7c20 */ /* 0x001fe20008400000 */
[----:B------:R-:W-:Y:S01]  /*8dd0*/  IADD3.X R103, R99, UR8, RZ, P6, !PT ;  /* 0x0000000863677c10 */ /* 0x000fe2000b7fe4ff */
[----:B------:R0:W-:Y:S01]  /*8de0*/  @P4 STG.E desc[UR18][R100.64], R107 ;  /* 0x0000006b64004986 */ /* 0x0001e2000c101912 */
[C---:B------:R-:W-:Y:S01]  /*8df0*/  ISETP.GT.AND P4, PT, R10.reuse, 0x31, P0 ;  /* 0x000000310a00780c */ /* 0x040fe20000784270 */
[----:B------:R-:W-:Y:S01]  /*8e00*/  FMUL R27, R27, UR17 ;  /* 0x000000111b1b7c20 */ /* 0x000fe20008400000 */
[----:B------:R-:W-:Y:S01]  /*8e10*/  ISETP.GT.AND P6, PT, R10, 0x38, P2 ;  /* 0x000000380a00780c */ /* 0x000fe200017c4270 */
[----:B------:R-:W-:Y:S01]  /*8e20*/  FMUL R29, R29, UR17 ;  /* 0x000000111d1d7c20 */ /* 0x000fe20008400000 */
[----:B------:R-:W-:Y:S01]  /*8e30*/  FMUL R31, R31, UR17 ;  /* 0x000000111f1f7c20 */ /* 0x000fe20008400000 */
        /* <DEDUP_REMOVED lines=8> */
[----:B------:R1:W-:Y:S01]  /*8ec0*/  @P4 STG.E desc[UR18][R102.64+0x20], R115 ;  /* 0x0000207366004986 */ /* 0x0003e2000c101912 */
[----:B------:R-:W-:Y:S01]  /*8ed0*/  IADD3 R106, P5, R102, UR11, RZ ;  /* 0x0000000b666a7c10 */ /* 0x000fe2000ffbe0ff */
[----:B------:R-:W-:Y:S01]  /*8ee0*/  FMUL R37, R37, UR17 ;  /* 0x0000001125257c20 */ /* 0x000fe20008400000 */
[----:B------:R-:W-:Y:S01]  /*8ef0*/  ISETP.GT.AND P4, PT, R10, 0x38, P0 ;  /* 0x000000380a00780c */ /* 0x000fe20000784270 */
[----:B------:R3:W-:Y:S01]  /*8f00*/  @P6 STG.E desc[UR18][R104.64], R111 ;  /* 0x0000006f68006986 */ /* 0x0007e2000c101912 */
[----:B0-----:R-:W-:Y:S01]  /*8f10*/  IADD3.X R107, R103, UR8, RZ, P5, !PT ;  /* 0x00000008676b7c10 */ /* 0x001fe2000affe4ff */
[----:B--2---:R-:W-:Y:S01]  /*8f20*/  FMUL R113, R118, UR17 ;  /* 0x0000001176717c20 */ /* 0x004fe20008400000 */
        /* <DEDUP_REMOVED lines=18> */
[----:B---3--:R-:W-:Y:S01]  /*9050*/  IADD3.X R111, R107, UR8, RZ, P6, !PT ;  /* 0x000000086b6f7c10 */ /* 0x008fe2000b7fe4ff */
[----:B0-----:R-:W-:Y:S01]  /*9060*/  FMUL R117, R122, UR17 ;  /* 0x000000117a757c20 */ /* 0x001fe20008400000 */
        /* <DEDUP_REMOVED lines=18> */
[----:B--2---:R-:W-:Y:S01]  /*9190*/  IADD3.X R115, R111, UR8, RZ, P5, !PT ;  /* 0x000000086f737c10 */ /* 0x004fe2000affe4ff */
        /* <DEDUP_REMOVED lines=43> */
[----:B------:R-:W-:-:S03]  /*9450*/  ISETP.GT.AND P5, PT, R10, 0x60, P2 ;  /* 0x000000600a00780c */ /* 0x000fc600017a4270 */
[----:B------:R0:W-:Y:S01]  /*9460*/  @P1 STG.E desc[UR18][R122.64], R133 ;  /* 0x000000857a001986 */ /* 0x0001e2000c101912 */
[----:B------:R-:W-:Y:S01]  /*9470*/  IADD3 R124, P1, R120, UR11, RZ ;  /* 0x0000000b787c7c10 */ /* 0x000fe2000ff3e0ff */
[----:B-1----:R-:W-:Y:S02]  /*9480*/  FMUL R131, R136, UR17 ;  /* 0x0000001188837c20 */ /* 0x002fe40008400000 */
[----:B------:R-:W-:Y:S01]  /*9490*/  @P4 STG.E desc[UR18][R120.64+0x20], R129 ;  /* 0x0000208178004986 */ /* 0x000fe2000c101912 */
[----:B------:R-:W-:Y:S02]  /*94a0*/  IADD3.X R125, R121, UR8, RZ, P1, !PT ;  /* 0x00000008797d7c10 */ /* 0x000fe40008ffe4ff */
[----:B------:R-:W-:Y:S01]  /*94b0*/  ISETP.GT.AND P1, PT, R10, 0x61, P2 ;  /* 0x000000610a00780c */ /* 0x000fe20001724270 */
[----:B------:R1:W-:Y:S01]  /*94c0*/  @P6 STG.E desc[UR18][R122.64+0x20], R135 ;  /* 0x000020877a006986 */ /* 0x0003e2000c101912 */
[----:B------:R-:W-:Y:S02]  /*94d0*/  IADD3 R126, P6, R122, UR11, RZ ;  /* 0x0000000b7a7e7c10 */ /* 0x000fe4000ffde0ff */
[----:B------:R-:W-:Y:S01]  /*94e0*/  ISETP.GT.AND P4, PT, R10, 0x60, P0 ;  /* 0x000000600a00780c */ /* 0x000fe20000784270 */
[----:B------:R2:W-:Y:S01]  /*94f0*/  @P5 STG.E desc[UR18][R124.64], R131 ;  /* 0x000000837c005986 */ /* 0x0005e2000c101912 */
[----:B---3--:R-:W-:Y:S01]  /*9500*/  IADD3.X R127, R123, UR8, RZ, P6, !PT ;  /* 0x000000087b7f7c10 */ /* 0x008fe2000b7fe4ff */
[----:B0-----:R-:W-:Y:S01]  /*9510*/  FMUL R133, R138, UR17 ;  /* 0x000000118a857c20 */ /* 0x001fe20008400000 */
[----:B------:R-:W-:-:S02]  /*9520*/  ISETP.GT.AND P5, PT, R10, 0x61, P0 ;  /* 0x000000610a00780c */ /* 0x000fc400007a4270 */
        /* <DEDUP_REMOVED lines=10> */
[----:B------:R-:W-:Y:S01]  /*95d0*/  @P6 STG.E desc[UR18][R128.64], R135 ;  /* 0x0000008780006986 */ /* 0x000fe2000c101912 */
[----:B--2---:R-:W-:Y:S01]  /*95e0*/  IADD3.X R131, R127, UR8, RZ, P5, !PT ;  /* 0x000000087f837c10 */ /* 0x004fe2000affe4ff */
        /* <DEDUP_REMOVED lines=8> */
[C---:B------:R-:W-:Y:S01]  /*9670*/  ISETP.GT.AND P4, PT, R10.reuse, 0x71, P2 ;  /* 0x000000710a00780c */ /* 0x040fe20001784270 */
[----:B------:R1:W-:Y:S01]  /*9680*/  @P6 STG.E desc[UR18][R130.64+0x20], R143 ;  /* 0x0000208f82006986 */ /* 0x0003e2000c101912 */
[C---:B------:R-:W-:Y:S02]  /*9690*/  ISETP.GT.AND P1, PT, R10.reuse, 0x70, P0 ;  /* 0x000000700a00780c */ /* 0x040fe40000724270 */
[----:B------:R-:W-:Y:S01]  /*96a0*/  ISETP.GT.AND P6, PT, R10, 0x71, P0 ;  /* 0x000000710a00780c */ /* 0x000fe200007c4270 */
[----:B------:R2:W-:Y:S01]  /*96b0*/  @P5 STG.E desc[UR18][R132.64], R139 ;  /* 0x0000008b84005986 */ /* 0x0005e2000c101912 */
[----:B------:R-:W-:Y:S01]  /*96c0*/  IADD3 R134, P5, R130, UR11, RZ ;  /* 0x0000000b82867c10 */ /* 0x000fe2000ffbe0ff */
[----:B0-----:R-:W-:-:S03]  /*96d0*/  FMUL R141, R146, UR17 ;  /* 0x00000011928d7c20 */ /* 0x001fc60008400000 */
[----:B------:R-:W-:Y:S02]  /*96e0*/  IADD3.X R135, R131, UR8, RZ, P5, !PT ;  /* 0x0000000883877c10 */ /* 0x000fe4000affe4ff */
[----:B------:R-:W-:Y:S01]  /*96f0*/  ISETP.GT.AND P5, PT, R10, 0x78, P2 ;  /* 0x000000780a00780c */ /* 0x000fe200017a4270 */
[----:B-1----:R-:W-:Y:S01]  /*9700*/  FMUL R143, R148, UR17 ;  /* 0x00000011948f7c20 */ /* 0x002fe20008400000 */
[C---:B------:R-:W-:Y:S01]  /*9710*/  ISETP.GT.AND P2, PT, R10.reuse, 0x79, P2 ;  /* 0x000000790a00780c */ /* 0x040fe20001744270 */
[----:B------:R-:W-:Y:S01]  /*9720*/  @P4 STG.E desc[UR18][R134.64], R145 ;  /* 0x0000009186004986 */ /* 0x000fe2000c101912 */
[C---:B------:R-:W-:Y:S02]  /*9730*/  ISETP.GT.AND P4, PT, R10.reuse, 0x78, P0 ;  /* 0x000000780a00780c */ /* 0x040fe40000784270 */
[----:B------:R-:W-:Y:S01]  /*9740*/  ISETP.GT.AND P0, PT, R10, 0x79, P0 ;  /* 0x000000790a00780c */ /* 0x000fe20000704270 */
[----:B------:R0:W-:Y:S01]  /*9750*/  @P1 STG.E desc[UR18][R132.64+0x20], R141 ;  /* 0x0000208d84001986 */ /* 0x0001e2000c101912 */
[----:B------:R-:W-:-:S03]  /*9760*/  IADD3 R138, P1, R132, UR11, RZ ;  /* 0x0000000b848a7c10 */ /* 0x000fc6000ff3e0ff */
[----:B------:R-:W-:Y:S01]  /*9770*/  @P6 STG.E desc[UR18][R134.64+0x20], R147 ;  /* 0x0000209386006986 */ /* 0x000fe2000c101912 */
[----:B--2---:R-:W-:Y:S02]  /*9780*/  IADD3.X R139, R133, UR8, RZ, P1, !PT ;  /* 0x00000008858b7c10 */ /* 0x004fe40008ffe4ff */
[----:B------:R-:W-:Y:S02]  /*9790*/  IADD3 R136, P6, R134, UR11, RZ ;  /* 0x0000000b86887c10 */ /* 0x000fe4000ffde0ff */
[----:B------:R-:W-:Y:S01]  /*97a0*/  ISETP.GT.AND P1, PT, R9, 0x80, PT ;  /* 0x000000800900780c */ /* 0x000fe20003f24270 */
[----:B------:R1:W-:Y:S01]  /*97b0*/  @P5 STG.E desc[UR18][R138.64], R143 ;  /* 0x0000008f8a005986 */ /* 0x0003e2000c101912 */
[----:B------:R-:W-:Y:S01]  /*97c0*/  IADD3.X R137, R135, UR8, RZ, P6, !PT ;  /* 0x0000000887897c10 */ /* 0x000fe2000b7fe4ff */
[----:B0-----:R-:W-:Y:S01]  /*97d0*/  FMUL R141, R150, UR17 ;  /* 0x00000011968d7c20 */ /* 0x001fe20008400000 */
[C---:B------:R-:W-:Y:S02]  /*97e0*/  ISETP.GT.AND P5, PT, R10.reuse, RZ, P1 ;  /* 0x000000ff0a00720c */ /* 0x040fe40000fa4270 */
[----:B------:R-:W-:Y:S01]  /*97f0*/  ISETP.GT.AND P6, PT, R10, 0x1, P1 ;  /* 0x000000010a00780c */ /* 0x000fe20000fc4270 */
[----:B------:R-:W-:Y:S01]  /*9800*/  @P2 STG.E desc[UR18][R136.64], R149 ;  /* 0x0000009588002986 */ /* 0x000fe2000c101912 */
[----:B------:R-:W-:Y:S01]  /*9810*/  ISETP.GT.AND P2, PT, R9, 0x88, PT ;  /* 0x000000880900780c */ /* 0x000fe20003f44270 */
[----:B------:R-:W-:-:S02]  /*9820*/  FMUL R9, R24, UR17 ;  /* 0x0000001118097c20 */ /* 0x000fc40008400000 */
[----:B------:R0:W-:Y:S01]  /*9830*/  @P4 STG.E desc[UR18][R138.64+0x20], R141 ;  /* 0x0000208d8a004986 */ /* 0x0001e2000c101912 */
[----:B------:R-:W-:Y:S01]  /*9840*/  ISETP.GT.AND P4, PT, R10, RZ, P2 ;  /* 0x000000ff0a00720c */ /* 0x000fe20001784270 */
[----:B-1----:R-:W-:Y:S02]  /*9850*/  FMUL R143, R26, UR17 ;  /* 0x000000111a8f7c20 */ /* 0x002fe40008400000 */
[----:B------:R-:W-:Y:S01]  /*9860*/  @P0 STG.E desc[UR18][R136.64+0x20], R151 ;  /* 0x0000209788000986 */ /* 0x000fe2000c101912 */
[----:B------:R-:W-:-:S03]  /*9870*/  ISETP.GT.AND P0, PT, R10, 0x1, P2 ;  /* 0x000000010a00780c */ /* 0x000fc60001704270 */
[----:B------:R1:W-:Y:S01]  /*9880*/  @P5 STG.E desc[UR18][R12.64+0x200], R9 ;  /* 0x000200090c005986 */ /* 0x0003e2000c101912 */
[----:B------:R-:W-:-:S03]  /*9890*/  ISETP.GT.AND P5, PT, R10, 0x9, P1 ;  /* 0x000000090a00780c */ /* 0x000fc60000fa4270 */
[----:B------:R-:W-:Y:S01]  /*98a0*/  @P6 STG.E desc[UR18][R14.64+0x200], R25 ;  /* 0x000200190e006986 */ /* 0x000fe2000c101912 */
[----:B------:R-:W-:Y:S01]  /*98b0*/  ISETP.GT.AND P6, PT, R10, 0x8, P1 ;  /* 0x000000080a00780c */ /* 0x000fe20000fc4270 */
[----:B0-----:R-:W-:Y:S02]  /*98c0*/  FMUL R141, R28, UR17 ;  /* 0x000000111c8d7c20 */ /* 0x001fe40008400000 */
[----:B------:R0:W-:Y:S01]  /*98d0*/  @P4 STG.E desc[UR18][R12.64+0x220], R143 ;  /* 0x0002208f0c004986 */ /* 0x0001e2000c101912 */
[----:B------:R-:W-:-:S03]  /*98e0*/  ISETP.GT.AND P4, PT, R10, 0x8, P2 ;  /* 0x000000080a00780c */ /* 0x000fc60001784270 */
[----:B------:R2:W-:Y:S01]  /*98f0*/  @P0 STG.E desc[UR18][R14.64+0x220], R27 ;  /* 0x0002201b0e000986 */ /* 0x0005e2000c101912 */
[----:B------:R-:W-:Y:S01]  /*9900*/  ISETP.GT.AND P0, PT, R10, 0x9, P2 ;  /* 0x000000090a00780c */ /* 0x000fe20001704270 */
[----:B-1----:R-:W-:-:S04]  /*9910*/  FMUL R9, R30, UR17 ;  /* 0x000000111e097c20 */ /* 0x002fc80008400000 */
[----:B------:R-:W-:Y:S01]  /*9920*/  @P6 STG.E desc[UR18][R18.64+0x200], R141 ;  /* 0x0002008d12006986 */ /* 0x000fe2000c101912 */
[----:B------:R-:W-:Y:S01]  /*9930*/  ISETP.GT.AND P6, PT, R10, 0x10, P1 ;  /* 0x000000100a00780c */ /* 0x000fe20000fc4270 */
[----:B0-----:R-:W-:Y:S02]  /*9940*/  FMUL R13, R32, UR17 ;  /* 0x00000011200d7c20 */ /* 0x001fe40008400000 */
[----:B------:R-:W-:Y:S01]  /*9950*/  @P5 STG.E desc[UR18][R16.64+0x200], R29 ;  /* 0x0002001d10005986 */ /* 0x000fe2000c101912 */
[----:B------:R-:W-:Y:S01]  /*9960*/  ISETP.GT.AND P5, PT, R10, 0x11, P1 ;  /* 0x000000110a00780c */ /* 0x000fe20000fa4270 */
[----:B--2---:R-:W-:Y:S02]  /*9970*/  FMUL R15, R34, UR17 ;  /* 0x00000011220f7c20 */ /* 0x004fe40008400000 */
[----:B------:R0:W-:Y:S01]  /*9980*/  @P4 STG.E desc[UR18][R18.64+0x220], R9 ;  /* 0x0002200912004986 */ /* 0x0001e2000c101912 */
[----:B------:R-:W-:-:S03]  /*9990*/  ISETP.GT.AND P4, PT, R10, 0x10, P2 ;  /* 0x000000100a00780c */ /* 0x000fc60001784270 */
        /* <DEDUP_REMOVED lines=9> */
[----:B------:R-:W-:Y:S01]  /*9a30*/  @P0 STG.E desc[UR18][R22.64+0x220], R35 ;  /* 0x0002202316000986 */ /* 0x000fe2000c101912 */
[----:B------:R-:W-:Y:S01]  /*9a40*/  ISETP.GT.AND P0, PT, R10, 0x19, P2 ;  /* 0x000000190a00780c */ /* 0x000fe20001704270 */
[----:B-1----:R-:W-:Y:S02]  /*9a50*/  FMUL R13, R38, UR17 ;  /* 0x00000011260d7c20 */ /* 0x002fe40008400000 */
        /* <DEDUP_REMOVED lines=94> */
[----:B0-----:R-:W-:-:S04]  /*a040*/  FMUL R15, R76, UR17 ;  /* 0x000000114c0f7c20 */ /* 0x001fc80008400000 */
[----:B------:R0:W-:Y:S01]  /*a050*/  @P0 STG.E desc[UR18][R124.64+0x220], R13 ;  /* 0x0002200d7c000986 */ /* 0x0001e2000c101912 */
[----:B------:R-:W-:Y:S01]  /*a060*/  ISETP.GT.AND P0, PT, R10, 0x68, P2 ;  /* 0x000000680a00780c */ /* 0x000fe20001704270 */
        /* <DEDUP_REMOVED lines=9> */
[----:B------:R-:W-:Y:S01]  /*a100*/  ISETP.GT.AND P0, PT, R10, 0x70, P2 ;  /* 0x000000700a00780c */ /* 0x000fe20001704270 */
[----:B-1----:R-:W-:-:S04]  /*a110*/  FMUL R15, R84, UR17 ;  /* 0x00000011540f7c20 */ /* 0x002fc80008400000 */
[----:B------:R-:W-:Y:S01]  /*a120*/  @P6 STG.E desc[UR18][R130.64+0x220], R79 ;  /* 0x0002204f82006986 */ /* 0x000fe2000c101912 */
[----:B------:R-:W-:-:S03]  /*a130*/  ISETP.GT.AND P6, PT, R10, 0x78, P2 ;  /* 0x000000780a00780c */ /* 0x000fc600017c4270 */
[----:B------:R1:W-:Y:S01]  /*a140*/  @P4 STG.E desc[UR18][R132.64+0x200], R13 ;  /* 0x0002000d84004986 */ /* 0x0003e2000c101912 */
[----:B------:R-:W-:Y:S01]  /*a150*/  ISETP.GT.AND P4, PT, R10, 0x71, P2 ;  /* 0x000000710a00780c */ /* 0x000fe20001784270 */
[----:B0-----:R-:W-:Y:S01]  /*a160*/  FMUL R9, R82, UR17 ;  /* 0x0000001152097c20 */ /* 0x001fe20008400000 */
[C---:B------:R-:W-:Y:S01]  /*a170*/  ISETP.GT.AND P2, PT, R10.reuse, 0x79, P2 ;  /* 0x000000790a00780c */ /* 0x040fe20001744270 */
[----:B------:R0:W-:Y:S01]  /*a180*/  @P5 STG.E desc[UR18][R134.64+0x200], R81 ;  /* 0x0002005186005986 */ /* 0x0001e2000c101912 */
[C---:B------:R-:W-:Y:S02]  /*a190*/  ISETP.GT.AND P5, PT, R10.reuse, 0x78, P1 ;  /* 0x000000780a00780c */ /* 0x040fe40000fa4270 */
[----:B------:R-:W-:Y:S01]  /*a1a0*/  ISETP.GT.AND P1, PT, R10, 0x79, P1 ;  /* 0x000000790a00780c */ /* 0x000fe20000f24270 */
[----:B------:R0:W-:Y:S01]  /*a1b0*/  @P0 STG.E desc[UR18][R132.64+0x220], R9 ;  /* 0x0002200984000986 */ /* 0x0001e2000c101912 */
[----:B-1----:R-:W-:-:S05]  /*a1c0*/  FMUL R13, R86, UR17 ;  /* 0x00000011560d7c20 */ /* 0x002fca0008400000 */
[----:B------:R0:W-:Y:S04]  /*a1d0*/  @P4 STG.E desc[UR18][R134.64+0x220], R83 ;  /* 0x0002205386004986 */ /* 0x0001e8000c101912 */
[----:B------:R0:W-:Y:S04]  /*a1e0*/  @P5 STG.E desc[UR18][R138.64+0x200], R15 ;  /* 0x0002000f8a005986 */ /* 0x0001e8000c101912 */
[----:B------:R0:W-:Y:S04]  /*a1f0*/  @P1 STG.E desc[UR18][R136.64+0x200], R85 ;  /* 0x0002005588001986 */ /* 0x0001e8000c101912 */
[----:B------:R0:W-:Y:S04]  /*a200*/  @P6 STG.E desc[UR18][R138.64+0x220], R13 ;  /* 0x0002200d8a006986 */ /* 0x0001e8000c101912 */
[----:B------:R0:W-:Y:S02]  /*a210*/  @P2 STG.E desc[UR18][R136.64+0x220], R87 ;  /* 0x0002205788002986 */ /* 0x0001e4000c101912 */
.L_x_277:
[----:B------:R-:W-:Y:S05]  /*a220*/  BSYNC B0 ;  /* 0x0000000000007941 */ /* 0x000fea0003800000 */
.L_x_25:
[----:B------:R-:W-:Y:S01]  /*a230*/  ULDC UR8, c[0x0][0xc] ;  /* 0x0000030000087ab9 */ /* 0x000fe20000000800 */
[----:B------:R-:W-:Y:S01]  /*a240*/  ULDC UR9, c[0x0][0x10] ;  /* 0x0000040000097ab9 */ /* 0x000fe20000000800 */
[----:B0-----:R-:W0:Y:S01]  /*a250*/  LDC R9, c[0x0][0x14] ;  /* 0x00000500ff097b82 */ /* 0x001e220000000800 */
[----:B------:R-:W-:Y:S01]  /*a260*/  UIMAD.WIDE.U32 UR8, UR8, UR9, URZ ;  /* 0x00000009080872a5 */ /* 0x000fe2000f8e003f */
[----:B------:R-:W-:Y:S02]  /*a270*/  IMAD.MOV.U32 R12, RZ, RZ, -0x1 ;  /* 0xffffffffff0c7424 */ /* 0x000fe400078e00ff */
[----:B------:R-:W-:-:S03]  /*a280*/  IMAD.MOV.U32 R8, RZ, RZ, -0x1 ;  /* 0xffffffffff087424 */ /* 0x000fc600078e00ff */
[----:B0-----:R-:W-:-:S04]  /*a290*/  IMAD.WIDE.U32 R2, R9, UR8, R2 ;  /* 0x0000000809027c25 */ /* 0x001fc8000f8e0002 */
[----:B------:R-:W-:Y:S01]  /*a2a0*/  IMAD R9, R9, UR9, RZ ;  /* 0x0000000909097c24 */ /* 0x000fe2000f8e02ff */
[----:B------:R-:W-:Y:S02]  /*a2b0*/  ULDC.64 UR8, c[0x0][0x750] ;  /* 0x0001d40000087ab9 */ /* 0x000fe40000000a00 */
[----:B------:R-:W-:Y:S01]  /*a2c0*/  ISETP.GE.U32.AND P0, PT, R2, UR8, PT ;  /* 0x0000000802007c0c */ /* 0x000fe2000bf06070 */
[--C-:B------:R-:W-:Y:S01]  /*a2d0*/  IMAD.IADD R3, R3, 0x1, R9.reuse ;  /* 0x0000000103037824 */ /* 0x100fe200078e0209 */
[----:B------:R-:W-:-:S04]  /*a2e0*/  PRMT R9, RZ, 0x7610, R9 ;  /* 0x00007610ff097816 */ /* 0x000fc80000000009 */
[----:B------:R-:W-:-:S13]  /*a2f0*/  ISETP.GE.U32.AND.EX P0, PT, R3, UR9, PT, P0 ;  /* 0x0000000903007c0c */ /* 0x000fda000bf06100 */
[----:B------:R-:W-:Y:S05]  /*a300*/  @P0 BRA `(.L_x_278) ;  /* 0x0000000400600947 */ /* 0x000fea0003800000 */
[----:B------:R-:W0:Y:S01]  /*a310*/  S2R R20, SR_CTAID.X ;  /* 0x0000000000147919 */ /* 0x000e220000002500 */
[----:B------:R-:W5:Y:S01]  /*a320*/  LDC.64 R14, c[0x0][0x728] ;  /* 0x0001ca00ff0e7b82 */ /* 0x000f620000000a00 */
[----:B------:R-:W-:Y:S01]  /*a330*/  ULDC UR8, c[0x0][0x150] ;  /* 0x0000540000087ab9 */ /* 0x000fe20000000800 */
[----:B------:R-:W-:Y:S01]  /*a340*/  IMAD.MOV.U32 R12, RZ, RZ, R2 ;  /* 0x000000ffff0c7224 */ /* 0x000fe200078e0002 */
[----:B------:R-:W0:Y:S01]  /*a350*/  S2R R22, SR_CTAID.Y ;  /* 0x0000000000167919 */ /* 0x000e220000002600 */
[----:B------:R-:W-:-:S04]  /*a360*/  IMAD.MOV.U32 R13, RZ, RZ, R3 ;  /* 0x000000ffff0d7224 */ /* 0x000fc800078e0003 */
[----:B------:R-:W1:Y:S08]  /*a370*/  LDC R23, c[0x0][0x144] ;  /* 0x00005100ff177b82 */ /* 0x000e700000000800 */
[----:B------:R-:W1:Y:S08]  /*a380*/  LDC R16, c[0x0][0x730] ;  /* 0x0001cc00ff107b82 */ /* 0x000e700000000800 */
[----:B------:R-:W1:Y:S01]  /*a390*/  LDC.64 R18, c[0x0][0x720] ;  /* 0x0001c800ff127b82 */ /* 0x000e620000000a00 */
[----:B-----5:R-:W-:-:S04]  /*a3a0*/  ISETP.NE.U32.AND P0, PT, R14, RZ, PT ;  /* 0x000000ff0e00720c */ /* 0x020fc80003f05070 */
[----:B------:R-:W-:Y:S02]  /*a3b0*/  ISETP.NE.AND.EX P0, PT, R15, RZ, PT, P0 ;  /* 0x000000ff0f00720c */ /* 0x000fe40003f05300 */
[----:B0-----:R-:W-:-:S05]  /*a3c0*/  I2FP.F32.U32 R8, R20 ;  /* 0x0000001400087245 */ /* 0x001fca0000201000 */
[----:B------:R-:W-:-:S04]  /*a3d0*/  FMUL R8, R8, UR8 ;  /* 0x0000000808087c20 */ /* 0x000fc80008400000 */
[----:B------:R0:W0:Y:S02]  /*a3e0*/  F2I.U32.TRUNC.NTZ R21, R8 ;  /* 0x0000000800157305 */ /* 0x000024000020f000 */
[----:B------:R-:W-:Y:S05]  /*a3f0*/  @!P0 BRA `(.L_x_279) ;  /* 0x0000000000288947 */ /* 0x000fea0003800000 */
[----:B------:R-:W5:Y:S02]  /*a400*/  LDC R9, c[0x0][0x734] ;  /* 0x0001cd00ff097b82 */ /* 0x000f640000000800 */
[----:B-----5:R-:W-:-:S05]  /*a410*/  IADD3 R13, P0, R2, R9, RZ ;  /* 0x00000009020d7210 */ /* 0x020fca0007f1e0ff */
[----:B------:R-:W-:-:S04]  /*a420*/  IMAD.X R17, RZ, RZ, R3, P0 ;  /* 0x000000ffff117224 */ /* 0x000fc800000e0603 */
[----:B0-----:R-:W-:-:S04]  /*a430*/  IMAD.WIDE.U32 R8, R17, R14, RZ ;  /* 0x0000000e11087225 */ /* 0x001fc800078e00ff */
[----:B------:R-:W-:-:S04]  /*a440*/  IMAD.WIDE.U32 R10, P0, R13, R15, R8 ;  /* 0x0000000f0d0a7225 */ /* 0x000fc80007800008 */
[----:B------:R-:W-:-:S04]  /*a450*/  IMAD.WIDE.U32 R8, R13, R14, RZ ;  /* 0x0000000e0d087225 */ /* 0x000fc800078e00ff */
[----:B------:R-:W-:Y:S01]  /*a460*/  IMAD.X R13, RZ, RZ, RZ, P0 ;  /* 0x000000ffff0d7224 */ /* 0x000fe200000e06ff */
[----:B------:R-:W-:Y:S01]  /*a470*/  IADD3 RZ, P0, R9, R10, RZ ;  /* 0x0000000a09ff7210 */ /* 0x000fe20007f1e0ff */
[----:B------:R-:W-:-:S04]  /*a480*/  IMAD.MOV.U32 R12, RZ, RZ, R11 ;  /* 0x000000ffff0c7224 */ /* 0x000fc800078e000b */
[----:B------:R-:W-:-:S08]  /*a490*/  IMAD.WIDE.U32.X R12, R17, R15, R12, P0 ;  /* 0x0000000f110c7225 */ /* 0x000fd000000e040c */
.L_x_279:
[----:B------:R-:W5:Y:S01]  /*a4a0*/  LDC.64 R30, c[0x0][0x740] ;  /* 0x0001d000ff1e7b82 */ /* 0x000f620000000a00 */
[-C--:B-1----:R-:W-:Y:S01]  /*a4b0*/  SHF.R.U64 R17, R12, R16.reuse, R13 ;  /* 0x000000100c117219 */ /* 0x082fe2000000120d */
[----:B0-----:R-:W-:Y:S01]  /*a4c0*/  IMAD.MOV R21, RZ, RZ, -R21 ;  /* 0x000000ffff157224 */ /* 0x001fe200078e0a15 */
[----:B------:R-:W-:Y:S01]  /*a4d0*/  SHF.R.U32.HI R8, RZ, R16, R13 ;  /* 0x00000010ff087219 */ /* 0x000fe2000001160d */
[----:B------:R-:W-:Y:S01]  /*a4e0*/  ULDC UR8, c[0x0][0x154] ;  /* 0x0000550000087ab9 */ /* 0x000fe20000000800 */
[----:B------:R-:W-:Y:S01]  /*a4f0*/  IADD3 R11, P0, RZ, -R17, RZ ;  /* 0x80000011ff0b7210 */ /* 0x000fe20007f1e0ff */
[----:B------:R-:W-:Y:S02]  /*a500*/  IMAD R26, R23, R21, R20 ;  /* 0x00000015171a7224 */ /* 0x000fe400078e0214 */
[----:B------:R-:W0:Y:S01]  /*a510*/  LDC R12, c[0x0][0x718] ;  /* 0x0001c600ff0c7b82 */ /* 0x000e220000000800 */
[----:B------:R-:W-:Y:S02]  /*a520*/  IMAD.MOV.U32 R13, RZ, RZ, 0x1 ;  /* 0x00000001ff0d7424 */ /* 0x000fe400078e00ff */
[----:B------:R-:W-:-:S04]  /*a530*/  IMAD.X R9, RZ, RZ, ~R8, P0 ;  /* 0x000000ffff097224 */ /* 0x000fc800000e0e08 */
[-C--:B------:R-:W-:Y:S01]  /*a540*/  IMAD R10, R9, R18.reuse, RZ ;  /* 0x00000012090a7224 */ /* 0x080fe200078e02ff */
[----:B------:R-:W1:Y:S01]  /*a550*/  LDC R24, c[0x0][0x708] ;  /* 0x0001c200ff187b82 */ /* 0x000e620000000800 */
[----:B------:R-:W-:-:S04]  /*a560*/  IMAD.WIDE.U32 R8, R11, R18, R2 ;  /* 0x000000120b087225 */ /* 0x000fc800078e0002 */
[----:B------:R-:W-:Y:S01]  /*a570*/  IMAD R11, R11, R19, R10 ;  /* 0x000000130b0b7224 */ /* 0x000fe200078e020a */
[----:B------:R-:W-:Y:S02]  /*a580*/  I2FP.F32.U32 R10, R22 ;  /* 0x00000016000a7245 */ /* 0x000fe40000201000 */
[----:B------:R-:W2:Y:S01]  /*a590*/  LDC R28, c[0x0][0x758] ;  /* 0x0001d600ff1c7b82 */ /* 0x000ea20000000800 */
[----:B------:R-:W-:Y:S01]  /*a5a0*/  IMAD.IADD R9, R9, 0x1, R11 ;  /* 0x0000000109097824 */ /* 0x000fe200078e020b */
[----:B-----5:R-:W-:Y:S01]  /*a5b0*/  ISETP.NE.U32.AND P0, PT, R30, RZ, PT ;  /* 0x000000ff1e00720c */ /* 0x020fe20003f05070 */
[----:B------:R-:W-:Y:S01]  /*a5c0*/  FMUL R10, R10, UR8 ;  /* 0x000000080a0a7c20 */ /* 0x000fe20008400000 */
[----:B------:R-:W-:Y:S02]  /*a5d0*/  IMAD.MOV.U32 R11, RZ, RZ, -0x1 ;  /* 0xffffffffff0b7424 */ /* 0x000fe400078e00ff */
[----:B------:R-:W-:Y:S01]  /*a5e0*/  ISETP.NE.AND.EX P0, PT, R31, RZ, PT, P0 ;  /* 0x000000ff1f00720c */ /* 0x000fe20003f05300 */
[----:B------:R1:W2:Y:S01]  /*a5f0*/  F2I.U32.TRUNC.NTZ R19, R10 ;  /* 0x0000000a00137305 */ /* 0x0002a2000020f000 */
[----:B------:R-:W3:Y:S01]  /*a600*/  LDC R21, c[0x0][0x148] ;  /* 0x00005200ff157b82 */ /* 0x000ee20000000800 */
[----:B0-----:R-:W-:-:S02]  /*a610*/  SHF.R.U64 R16, R8, R12, R9 ;  /* 0x0000000c08107219 */ /* 0x001fc40000001209 */
[----:B------:R-:W-:-:S05]  /*a620*/  SHF.R.U32.HI R9, RZ, R12, R9 ;  /* 0x0000000cff097219 */ /* 0x000fca0000011609 */
[----:B------:R-:W0:Y:S01]  /*a630*/  LDC R20, c[0x0][0x700] ;  /* 0x0001c000ff147b82 */ /* 0x000e220000000800 */
[-CC-:B-1----:R-:W-:Y:S02]  /*a640*/  SHF.R.U64 R14, R16, R24.reuse, R9.reuse ;  /* 0x00000018100e7219 */ /* 0x182fe40000001209 */
[----:B------:R-:W-:-:S05]  /*a650*/  SHF.R.U32.HI R9, RZ, R24, R9 ;  /* 0x00000018ff097219 */ /* 0x000fca0000011609 */
[----:B------:R-:W1:Y:S01]  /*a660*/  LDC R25, c[0x0][0x748] ;  /* 0x0001d200ff197b82 */ /* 0x000e620000000800 */
[-CC-:B--2---:R-:W-:Y:S02]  /*a670*/  SHF.R.U64 R18, R14, R28.reuse, R9.reuse ;  /* 0x0000001c0e127219 */ /* 0x184fe40000001209 */
[-C--:B------:R-:W-:Y:S02]  /*a680*/  SHF.L.U32 R11, R11, R28.reuse, RZ ;  /* 0x0000001c0b0b7219 */ /* 0x080fe400000006ff */
[-C--:B------:R-:W-:Y:S01]  /*a690*/  SHF.R.U32.HI R9, RZ, R28.reuse, R9 ;  /* 0x0000001cff097219 */ /* 0x080fe20000011609 */
[----:B------:R-:W-:Y:S01]  /*a6a0*/  IMAD.MOV.U32 R8, RZ, RZ, R18 ;  /* 0x000000ffff087224 */ /* 0x000fe200078e0012 */
[----:B------:R-:W-:Y:S01]  /*a6b0*/  SHF.L.U32 R28, R13, R28, RZ ;  /* 0x0000001c0d1c7219 */ /* 0x000fe200000006ff */
[----:B------:R-:W2:Y:S01]  /*a6c0*/  LDC R27, c[0x0][0x738] ;  /* 0x0001ce00ff1b7b82 */ /* 0x000ea20000000800 */
[----:B------:R-:W-:-:S07]  /*a6d0*/  LOP3.LUT R23, RZ, R11, RZ, 0x33, !PT ;  /* 0x0000000bff177212 */ /* 0x000fce00078e33ff */
[----:B------:R-:W0:Y:S01]  /*a6e0*/  LDC R29, c[0x0][0x710] ;  /* 0x0001c400ff1d7b82 */ /* 0x000e220000000800 */
[----:B------:R-:W-:Y:S05]  /*a6f0*/  @!P0 BRA `(.L_x_280) ;  /* 0x0000000000288947 */ /* 0x000fea0003800000 */
[----:B------:R-:W5:Y:S02]  /*a700*/  LDC R13, c[0x0][0x74c] ;  /* 0x0001d300ff0d7b82 */ /* 0x000f640000000800 */
[----:B-----5:R-:W-:-:S05]  /*a710*/  IADD3 R13, P0, R18, R13, RZ ;  /* 0x0000000d120d7210 */ /* 0x020fca0007f1e0ff */
        /* <DEDUP_REMOVED lines=8> */
.L_x_280:
[----:B-1----:R-:W-:Y:S01]  /*a7a0*/  SHF.R.U64 R8, R8, R25, R9 ;  /* 0x0000001908087219 */ /* 0x002fe20000001209 */
[----:B0-----:R-:W-:Y:S01]  /*a7b0*/  VIADD R13, R20, 0xffffffff ;  /* 0xffffffff140d7836 */ /* 0x001fe20000000000 */
[----:B------:R-:W-:Y:S01]  /*a7c0*/  LOP3.LUT R11, R14, R23, RZ, 0xc0, !PT ;  /* 0x000000170e0b7212 */ /* 0x000fe200078ec0ff */
[----:B------:R-:W-:Y:S02]  /*a7d0*/  IMAD.MOV R19, RZ, RZ, -R19 ;  /* 0x000000ffff137224 */ /* 0x000fe400078e0a13 */
[----:B------:R-:W-:Y:S01]  /*a7e0*/  IMAD.MOV R9, RZ, RZ, -R8 ;  /* 0x000000ffff097224 */ /* 0x000fe200078e0a08 */
[----:B------:R-:W-:Y:S01]  /*a7f0*/  LOP3.LUT R13, R16, R13, RZ, 0xc0, !PT ;  /* 0x0000000d100d7212 */ /* 0x000fe200078ec0ff */
[----:B------:R-:W-:Y:S02]  /*a800*/  IMAD R11, R28, R8, R11 ;  /* 0x000000081c0b7224 */ /* 0x000fe400078e020b */
[----:B---3--:R-:W-:Y:S02]  /*a810*/  @P3 IMAD R26, R21, R19, R22 ;  /* 0x00000013151a3224 */ /* 0x008fe400078e0216 */
[----:B--2---:R-:W-:-:S02]  /*a820*/  IMAD R8, R9, R27, R18 ;  /* 0x0000001b09087224 */ /* 0x004fc400078e0212 */
[----:B------:R-:W-:Y:S02]  /*a830*/  IMAD R11, R11, R29, R26 ;  /* 0x0000001d0b0b7224 */ /* 0x000fe400078e021a */
[----:B------:R-:W-:Y:S02]  /*a840*/  IMAD R8, R8, R20, R13 ;  /* 0x0000001408087224 */ /* 0x000fe400078e020d */
[----:B------:R-:W-:-:S03]  /*a850*/  IMAD.MOV.U32 R9, RZ, RZ, 0x1 ;  /* 0x00000001ff097424 */ /* 0x000fc600078e00ff */
[----:B------:R-:W-:Y:S02]  /*a860*/  SEL R12, R8, R11, !P3 ;  /* 0x0000000b080c7207 */ /* 0x000fe40005800000 */
[----:B------:R-:W-:Y:S01]  /*a870*/  SEL R11, R11, R8, !P3 ;  /* 0x000000080b0b7207 */ /* 0x000fe20005800000 */
[----:B------:R-:W-:-:S07]  /*a880*/  IMAD.MOV.U32 R8, RZ, RZ, R17 ;  /* 0x000000ffff087224 */ /* 0x000fce00078e0011 */
.L_x_278:
[----:B------:R-:W-:Y:S01]  /*a890*/  LOP3.LUT P0, RZ, R9, 0xff, RZ, 0xc0, !PT ;  /* 0x000000ff09ff7812 */ /* 0x000fe2000780c0ff */
[----:B------:R-:W-:-:S12]  /*a8a0*/  IMAD.MOV.U32 R9, RZ, RZ, R11 ;  /* 0x000000ffff097224 */ /* 0x000fd800078e000b */
[----:B------:R-:W-:Y:S05]  /*a8b0*/  @P0 BRA `(.L_x_281) ;  /* 0xffffff6800600947 */ /* 0x000fea000383ffff */
[----:B------:R-:W-:Y:S05]  /*a8c0*/  EXIT ;  /* 0x000000000000794d */ /* 0x000fea0003800000 */
.L_x_7:
[----:B0-----:R-:W-:Y:S01]  /*a8d0*/  ULDC.64 UR4, c[0x0][0x750] ;  /* 0x0001d40000047ab9 */ /* 0x001fe20000000a00 */
        /* <DEDUP_REMOVED lines=25> */
.L_x_283:
[----:B------:R-:W0:Y:S01]  /*aa70*/  LDC.64 R24, c[0x0][0x740] ;  /* 0x0001d000ff187b82 */ /* 0x000e220000000a00 */
[-CC-:B------:R-:W-:Y:S01]  /*aa80*/  SHF.R.U64 R14, R8, R12.reuse, R9.reuse ;  /* 0x0000000c080e7219 */ /* 0x180fe20000001209 */
[----:B------:R-:W-:Y:S01]  /*aa90*/  IMAD.MOV.U32 R26, RZ, RZ, 0x1 ;  /* 0x00000001ff1a7424 */ /* 0x000fe200078e00ff */
[----:B------:R-:W-:Y:S02]  /*aaa0*/  SHF.R.U32.HI R4, RZ, R12, R9 ;  /* 0x0000000cff047219 */ /* 0x000fe40000011609 */
[----:B------:R-:W-:-:S03]  /*aab0*/  IADD3 R7, P0, RZ, -R14, RZ ;  /* 0x8000000eff077210 */ /* 0x000fc60007f1e0ff */
[----:B------:R-:W1:Y:S02]  /*aac0*/  LDC R8, c[0x0][0x718] ;  /* 0x0001c600ff087b82 */ /* 0x000e640000000800 */
[----:B------:R-:W-:-:S04]  /*aad0*/  IMAD.X R5, RZ, RZ, ~R4, P0 ;  /* 0x000000ffff057224 */ /* 0x000fc800000e0e04 */
[-C--:B------:R-:W-:Y:S02]  /*aae0*/  IMAD R6, R5, R20.reuse, RZ ;  /* 0x0000001405067224 */ /* 0x080fe400078e02ff */
[----:B------:R-:W2:Y:S01]  /*aaf0*/  LDC R16, c[0x0][0x708] ;  /* 0x0001c200ff107b82 */ /* 0x000ea20000000800 */
[----:B------:R-:W-:-:S04]  /*ab00*/  IMAD.WIDE.U32 R4, R7, R20, R2 ;  /* 0x0000001407047225 */ /* 0x000fc800078e0002 */
[----:B------:R-:W-:Y:S02]  /*ab10*/  IMAD R7, R7, R21, R6 ;  /* 0x0000001507077224 */ /* 0x000fe400078e0206 */
[----:B------:R-:W-:Y:S01]  /*ab20*/  IMAD.MOV.U32 R6, RZ, RZ, -0x1 ;  /* 0xffffffffff067424 */ /* 0x000fe200078e00ff */
[----:B------:R-:W3:Y:S01]  /*ab30*/  LDC R23, c[0x0][0x758] ;  /* 0x0001d600ff177b82 */ /* 0x000ee20000000800 */
[----:B------:R-:W-:Y:S01]  /*ab40*/  IMAD.IADD R5, R5, 0x1, R7 ;  /* 0x0000000105057824 */ /* 0x000fe200078e0207 */
[----:B0-----:R-:W-:-:S04]  /*ab50*/  ISETP.NE.U32.AND P0, PT, R24, RZ, PT ;  /* 0x000000ff1800720c */ /* 0x001fc80003f05070 */
[----:B------:R-:W-:Y:S02]  /*ab60*/  ISETP.NE.AND.EX P0, PT, R25, RZ, PT, P0 ;  /* 0x000000ff1900720c */ /* 0x000fe40003f05300 */
[----:B------:R-:W0:Y:S01]  /*ab70*/  LDC R20, c[0x0][0x700] ;  /* 0x0001c000ff147b82 */ /* 0x000e220000000800 */
[-CC-:B-1----:R-:W-:Y:S02]  /*ab80*/  SHF.R.U64 R12, R4, R8.reuse, R5.reuse ;  /* 0x00000008040c7219 */ /* 0x182fe40000001205 */
[----:B------:R-:W-:-:S05]  /*ab90*/  SHF.R.U32.HI R5, RZ, R8, R5 ;  /* 0x00000008ff057219 */ /* 0x000fca0000011605 */
[----:B------:R-:W1:Y:S01]  /*aba0*/  LDC R21, c[0x0][0x748] ;  /* 0x0001d200ff157b82 */ /* 0x000e620000000800 */
[-CC-:B--2---:R-:W-:Y:S02]  /*abb0*/  SHF.R.U64 R17, R12, R16.reuse, R5.reuse ;  /* 0x000000100c117219 */ /* 0x184fe40000001205 */
[----:B------:R-:W-:-:S05]  /*abc0*/  SHF.R.U32.HI R4, RZ, R16, R5 ;  /* 0x00000010ff047219 */ /* 0x000fca0000011605 */
[----:B------:R-:W2:Y:S01]  /*abd0*/  LDC R22, c[0x0][0x738] ;  /* 0x0001ce00ff167b82 */ /* 0x000ea20000000800 */
[-CC-:B---3--:R-:W-:Y:S02]  /*abe0*/  SHF.R.U64 R16, R17, R23.reuse, R4.reuse ;  /* 0x0000001711107219 */ /* 0x188fe40000001204 */
[-C--:B------:R-:W-:Y:S02]  /*abf0*/  SHF.L.U32 R6, R6, R23.reuse, RZ ;  /* 0x0000001706067219 */ /* 0x080fe400000006ff */
[----:B------:R-:W-:Y:S01]  /*ac00*/  SHF.R.U32.HI R5, RZ, R23, R4 ;  /* 0x00000017ff057219 */ /* 0x000fe20000011604 */
[----:B------:R-:W-:Y:S01]  /*ac10*/  IMAD.MOV.U32 R4, RZ, RZ, R16 ;  /* 0x000000ffff047224 */ /* 0x000fe200078e0010 */
[----:B------:R-:W-:Y:S01]  /*ac20*/  LOP3.LUT R28, RZ, R6, RZ, 0x33, !PT ;  /* 0x00000006ff1c7212 */ /* 0x000fe200078e33ff */
[----:B------:R-:W3:Y:S01]  /*ac30*/  LDC R27, c[0x0][0x710] ;  /* 0x0001c400ff1b7b82 */ /* 0x000ee20000000800 */
[----:B------:R-:W-:Y:S05]  /*ac40*/  @!P0 BRA `(.L_x_284) ;  /* 0x0000000000288947 */ /* 0x000fea0003800000 */
        /* <DEDUP_REMOVED lines=10> */
.L_x_284:
[----:B-1----:R-:W-:Y:S01]  /*acf0*/  SHF.R.U64 R5, R4, R21, R5 ;  /* 0x0000001504057219 */ /* 0x002fe20000001205 */
[----:B0-----:R-:W-:Y:S01]  /*ad00*/  VIADD R9, R20, 0xffffffff ;  /* 0xffffffff14097836 */ /* 0x001fe20000000000 */
[----:B------:R-:W-:Y:S01]  /*ad10*/  SHF.L.U32 R6, R26, R23, RZ ;  /* 0x000000171a067219 */ /* 0x000fe200000006ff */
[----:B------:R-:W-:Y:S01]  /*ad20*/  @P3 IMAD R13, R19, R18, R10 ;  /* 0x00000012130d3224 */ /* 0x000fe200078e020a */
[----:B------:R-:W-:Y:S01]  /*ad30*/  LOP3.LUT R4, R17, R28, RZ, 0xc0, !PT ;  /* 0x0000001c11047212 */ /* 0x000fe200078ec0ff */
[----:B------:R-:W-:Y:S01]  /*ad40*/  IMAD.MOV R7, RZ, RZ, -R5 ;  /* 0x000000ffff077224 */ /* 0x000fe200078e0a05 */
[----:B------:R-:W-:-:S03]  /*ad50*/  LOP3.LUT R9, R12, R9, RZ, 0xc0, !PT ;  /* 0x000000090c097212 */ /* 0x000fc600078ec0ff */
[----:B------:R-:W-:Y:S02]  /*ad60*/  IMAD R6, R6, R5, R4 ;  /* 0x0000000506067224 */ /* 0x000fe400078e0204 */
[----:B--2---:R-:W-:Y:S02]  /*ad70*/  IMAD R4, R7, R22, R16 ;  /* 0x0000001607047224 */ /* 0x004fe400078e0210 */
[----:B---3--:R-:W-:Y:S02]  /*ad80*/  IMAD R5, R6, R27, R13 ;  /* 0x0000001b06057224 */ /* 0x008fe400078e020d */
[----:B------:R-:W-:Y:S02]  /*ad90*/  IMAD.MOV.U32 R6, RZ, RZ, 0x1 ;  /* 0x00000001ff067424 */ /* 0x000fe400078e00ff */
[----:B------:R-:W-:-:S03]  /*ada0*/  IMAD R8, R4, R20, R9 ;  /* 0x0000001404087224 */ /* 0x000fc600078e0209 */
[----:B------:R-:W-:Y:S02]  /*adb0*/  PRMT R4, R6, 0x7610, R4 ;  /* 0x0000761006047816 */ /* 0x000fe40000000004 */
[----:B------:R-:W-:Y:S02]  /*adc0*/  SEL R6, R8, R5, !P3 ;  /* 0x0000000508067207 */ /* 0x000fe40005800000 */
[----:B------:R-:W-:Y:S01]  /*add0*/  SEL R5, R5, R8, !P3 ;  /* 0x0000000805057207 */ /* 0x000fe20005800000 */
[----:B------:R-:W-:-:S07]  /*ade0*/  IMAD.MOV.U32 R8, RZ, RZ, R14 ;  /* 0x000000ffff087224 */ /* 0x000fce00078e000e */
.L_x_282:
[----:B------:R-:W-:-:S08]  /*adf0*/  NOP ;  /* 0x0000000000007918 */ /* 0x000fd00000000000 */
[----:B------:R-:W0:-:S00]  /*ae00*/  USETMAXREG.DEALLOC.CTAPOOL 0x28 ;  /* 0x00000028000079c8 */ /* 0x000e0000080e0500 */
[----:B------:R-:W-:-:S13]  /*ae10*/  ISETP.NE.AND P0, PT, RZ, UR7, PT ;  /* 0x00000007ff007c0c */ /* 0x000fda000bf05270 */
[----:B------:R-:W-:Y:S05]  /*ae20*/  @P0 EXIT ;  /* 0x000000000000094d */ /* 0x000fea0003800000 */
[----:B0-----:R-:W-:Y:S01]  /*ae30*/  LOP3.LUT P0, RZ, R4, 0xff, RZ, 0xc0, !PT ;  /* 0x000000ff04ff7812 */ /* 0x001fe2000780c0ff */
[----:B------:R-:W-:Y:S02]  /*ae40*/  IMAD.MOV.U32 R10, RZ, RZ, 0x1 ;  /* 0x00000001ff0a7424 */ /* 0x000fe400078e00ff */
[----:B------:R-:W-:-:S10]  /*ae50*/  IMAD.MOV.U32 R11, RZ, RZ, RZ ;  /* 0x000000ffff0b7224 */ /* 0x000fd400078e00ff */
[----:B------:R-:W-:Y:S05]  /*ae60*/  @!P0 BRA `(.L_x_285) ;  /* 0x0000000c00a08947 */ /* 0x000fea0003800000 */
[----:B------:R-:W0:Y:S01]  /*ae70*/  S2UR UR23, SR_CgaCtaId ;  /* 0x00000000001779c3 */ /* 0x000e220000008800 */
[----:B------:R-:W-:Y:S01]  /*ae80*/  ULDC UR5, c[0x0][0x28c] ;  /* 0x0000a30000057ab9 */ /* 0x000fe20000000800 */
[----:B------:R-:W-:Y:S01]  /*ae90*/  ULDC UR21, c[0x0][0x758] ;  /* 0x0001d60000157ab9 */ /* 0x000fe20000000800 */
[----:B------:R-:W-:Y:S01]  /*aea0*/  UMOV UR8, 0xffffffff ;  /* 0xffffffff00087882 */ /* 0x000fe20000000000 */
[----:B------:R-:W-:Y:S01]  /*aeb0*/  UIADD3 UR9, UR5, 0x7f, URZ ;  /* 0x0000007f05097890 */ /* 0x000fe2000fffe03f */
[----:B------:R-:W-:Y:S01]  /*aec0*/  BSSY B0, `(.L_x_285) ;  /* 0x00000e2000007945 */ /* 0x000fe20003800000 */
[----:B------:R-:W-:Y:S01]  /*aed0*/  UMOV UR10, 0x1 ;  /* 0x00000001000a7882 */ /* 0x000fe20000000000 */
[----:B------:R-:W-:Y:S01]  /*aee0*/  USHF.L.U32 UR37, UR8, UR21, URZ ;  /* 0x0000001508257299 */ /* 0x000fe2000800063f */
[----:B------:R-:W-:Y:S01]  /*aef0*/  IMAD.MOV.U32 R12, RZ, RZ, 0x1 ;  /* 0x00000001ff0c7424 */ /* 0x000fe200078e00ff */
[----:B------:R-:W-:Y:S01]  /*af00*/  USHF.L.U32 UR21, UR10, UR21, URZ ;  /* 0x000000150a157299 */ /* 0x000fe2000800063f */
[----:B------:R-:W-:Y:S01]  /*af10*/  IMAD.MOV.U32 R10, RZ, RZ, 0x1 ;  /* 0x00000001ff0a7424 */ /* 0x000fe200078e00ff */
[----:B------:R-:W-:Y:S01]  /*af20*/  USHF.R.S32.HI UR10, URZ, 0x1f, UR9 ;  /* 0x0000001f3f0a7899 */ /* 0x000fe20008011409 */
[----:B------:R-:W-:Y:S01]  /*af30*/  IMAD.MOV.U32 R11, RZ, RZ, RZ ;  /* 0x000000ffff0b7224 */ /* 0x000fe200078e00ff */
[----:B------:R-:W-:Y:S01]  /*af40*/  ULDC UR4, c[0x0][0xc] ;  /* 0x0000030000047ab9 */ /* 0x000fe20000000800 */
[----:B------:R-:W-:Y:S01]  /*af50*/  ULDC UR5, c[0x0][0x10] ;  /* 0x0000040000057ab9 */ /* 0x000fe20000000800 */
[----:B------:R-:W-:-:S02]  /*af60*/  ULEA.HI UR10, UR10, UR9, URZ, 0x7 ;  /* 0x000000090a0a7291 */ /* 0x000fc4000f8f383f */
[----:B------:R-:W-:Y:S01]  /*af70*/  UIMAD.WIDE.U32 UR4, UR4, UR5, URZ ;  /* 0x00000005040472a5 */ /* 0x000fe2000f8e003f */
[----:B------:R-:W-:Y:S01]  /*af80*/  ULDC UR8, c[0x0][0x14] ;  /* 0x0000050000087ab9 */ /* 0x000fe20000000800 */
[----:B------:R-:W-:Y:S02]  /*af90*/  USHF.R.S32.HI UR29, URZ, 0x7, UR10 ;  /* 0x000000073f1d7899 */ /* 0x000fe4000801140a */
[----:B------:R-:W-:Y:S02]  /*afa0*/  UIMAD.WIDE.U32 UR42, UR4, UR8, URZ ;  /* 0x00000008042a72a5 */ /* 0x000fe4000f8e003f */
[----:B0-----:R-:W-:Y:S02]  /*afb0*/  USHF.L.U32 UR22, UR23, 0x6, URZ ;  /* 0x0000000617167899 */ /* 0x001fe4000800063f */
[----:B------:R-:W-:Y:S02]  /*afc0*/  USHF.L.U32 UR23, UR23, 0xc, URZ ;  /* 0x0000000c17177899 */ /* 0x000fe4000800063f */
[----:B------:R-:W-:Y:S01]  /*afd0*/  UIMAD UR40, UR5, UR8, URZ ;  /* 0x00000008052872a4 */ /* 0x000fe2000f8e023f */
[----:B------:R-:W-:Y:S01]  /*afe0*/  ULDC UR7, c[0x0][0x700] ;  /* 0x0001c00000077ab9 */ /* 0x000fe20000000800 */
[----:B------:R-:W-:-:S02]  /*aff0*/  ULOP3.LUT UR41, UR6, 0x2, URZ, 0xfc, !UPT ;  /* 0x0000000206297892 */ /* 0x000fc4000f8efc3f */
[----:B------:R-:W-:Y:S02]  /*b000*/  UIADD3 UR7, UR7, -0x1, URZ ;  /* 0xffffffff07077890 */ /* 0x000fe4000fffe03f */
[----:B------:R-:W-:Y:S02]  /*b010*/  ULOP3.LUT UR22, UR22, 0x40, URZ, 0xc0, !UPT ;  /* 0x0000004016167892 */ /* 0x000fe4000f8ec03f */
[----:B------:R-:W-:Y:S02]  /*b020*/  ULOP3.LUT UR23, UR23, 0x1000, URZ, 0xc0, !UPT ;  /* 0x0000100017177892 */ /* 0x000fe4000f8ec03f */
[----:B------:R-:W-:Y:S02]  /*b030*/  ULOP3.LUT UR37, URZ, UR37, URZ, 0x33, !UPT ;  /* 0x000000253f257292 */ /* 0x000fe4000f8e333f */
[----:B------:R-:W-:Y:S02]  /*b040*/  UIADD3 UR40, UR43, UR40, URZ ;  /* 0x000000282b287290 */ /* 0x000fe4000fffe03f */
[----:B------:R-:W-:Y:S01]  /*b050*/  UIADD3 UR46, UR29, 0x1, URZ ;  /* 0x000000011d2e7890 */ /* 0x000fe2000fffe03f */
[----:B------:R-:W-:-:S11]  /*b060*/  ULDC.64 UR44, c[0x0][0x198] ;  /* 0x00006600002c7ab9 */ /* 0x000fd60000000a00 */
.L_x_296:
[----:B------:R-:W-:-:S03]  /*b070*/  UMOV UR4, 0xffffffff ;  /* 0xffffffff00047882 */ /* 0x000fc60000000000 */
[----:B------:R-:W-:Y:S05]  /*b080*/  BRA.DIV UR4, `(.L_x_286) ;  /* 0x0000000e04d07947 */ /* 0x000fea000b800000 */
[----:B------:R-:W-:-:S13]  /*b090*/  ELECT P0, URZ, PT ;  /* 0x00000000003f782f */ /* 0x000fda0003800000 */
.L_x_306:
[----:B------:R-:W0:Y:S01]  /*b0a0*/  LDC R4, c[0x0][0x28c] ;  /* 0x0000a300ff047b82 */ /* 0x000e220000000800 */
[----:B------:R-:W-:Y:S01]  /*b0b0*/  BSSY B1, `(.L_x_287) ;  /* 0x0000050000017945 */ /* 0x000fe20003800000 */
[----:B0-----:R-:W-:-:S13]  /*b0c0*/  ISETP.LT.OR P0, PT, R4, 0x1, !P0 ;  /* 0x000000010400780c */ /* 0x001fda0004701670 */
[----:B------:R-:W-:Y:S05]  /*b0d0*/  @P0 BRA `(.L_x_288) ;  /* 0x0000000400340947 */ /* 0x000fea0003800000 */
[C---:B------:R-:W-:Y:S01]  /*b0e0*/  IMAD.SHL.U32 R20, R5.reuse, 0x4, RZ ;  /* 0x0000000405147824 */ /* 0x040fe200078e00ff */
[----:B------:R-:W-:Y:S01]  /*b0f0*/  LEA R9, R6, UR22, 0x7 ;  /* 0x0000001606097c11 */ /* 0x000fe2000f8e38ff */
[----:B------:R-:W-:Y:S02]  /*b100*/  IMAD.SHL.U32 R13, R5, 0x100, RZ ;  /* 0x00000100050d7824 */ /* 0x000fe400078e00ff */
[----:B------:R-:W-:Y:S02]  /*b110*/  IMAD.MOV.U32 R16, RZ, RZ, RZ ;  /* 0x000000ffff107224 */ /* 0x000fe400078e00ff */
[----:B------:R-:W-:Y:S02]  /*b120*/  IMAD.MOV.U32 R17, RZ, RZ, 0x40 ;  /* 0x00000040ff117424 */ /* 0x000fe400078e00ff */
[----:B------:R-:W-:Y:S02]  /*b130*/  IMAD.U32 R18, RZ, RZ, UR46 ;  /* 0x0000002eff127e24 */ /* 0x000fe4000f8e00ff */
[----:B------:R-:W-:-:S02]  /*b140*/  IMAD.MOV.U32 R4, RZ, RZ, R10 ;  /* 0x000000ffff047224 */ /* 0x000fc400078e000a */
[----:B------:R-:W-:Y:S02]  /*b150*/  IMAD.MOV.U32 R5, RZ, RZ, R11 ;  /* 0x000000ffff057224 */ /* 0x000fe400078e000b */
[----:B------:R-:W-:-:S07]  /*b160*/  IMAD.MOV.U32 R19, RZ, RZ, RZ ;  /* 0x000000ffff137224 */ /* 0x000fce00078e00ff */
.L_x_291:
[----:B------:R-:W0:Y:S01]  /*b170*/  S2R R7, SR_CgaCtaId ;  /* 0x0000000000077919 */ /* 0x000e220000008800 */
[----:B------:R-:W-:Y:S02]  /*b180*/  MOV R6, 0x400 ;  /* 0x0000040000067802 */ /* 0x000fe40000000f00 */
[----:B------:R-:W-:Y:S02]  /*b190*/  LOP3.LUT P1, RZ, R0, 0x7f, RZ, 0xc0, !PT ;  /* 0x0000007f00ff7812 */ /* 0x000fe4000782c0ff */
[----:B0-----:R-:W-:Y:S02]  /*b1a0*/  LEA R14, R7, R6, 0x18 ;  /* 0x00000006070e7211 */ /* 0x001fe400078ec0ff */
[----:B------:R-:W-:-:S09]  /*b1b0*/  SHF.L.U32 R6, R4, 0x1f, RZ ;  /* 0x0000001f04067819 */ /* 0x000fd200000006ff */
[----:B------:R-:W0:Y:S01]  /*b1c0*/  @!P1 LDC R7, c[0x0][0x640] ;  /* 0x00019000ff079b82 */ /* 0x000e220000000800 */
[----:B------:R-:W-:-:S04]  /*b1d0*/  IMAD R15, R5, 0x8, R14 ;  /* 0x00000008050f7824 */ /* 0x000fc800078e020e */
[----:B------:R-:W1:Y:S02]  /*b1e0*/  SYNCS.PHASECHK.TRANS64.TRYWAIT P0, [R15+URZ+0x18], R6 ;  /* 0x000018060f0075a7 */ /* 0x000e64000800017f */
[----:B-1----:R-:W-:Y:S05]  /*b1f0*/  @!P0 BRA `(.L_x_289) ;  /* 0x0000000c00948947 */ /* 0x002fea0003800000 */
.L_x_307:
[----:B------:R-:W-:Y:S01]  /*b200*/  UPRMT UR4, UR41, 0x9910, URZ ;  /* 0x0000991029047896 */ /* 0x000fe2000800003f */
[----:B0-----:R0:W-:Y:S03]  /*b210*/  @!P1 SYNCS.ARRIVE.TRANS64 RZ, [R15+URZ], R7 ;  /* 0x000000070fff99a7 */ /* 0x0011e6000800003f */
[----:B------:R-:W-:-:S06]  /*b220*/  UISETP.NE.AND UP0, UPT, UR4, 0x2, UPT ;  /* 0x000000020400788c */ /* 0x000fcc000bf05270 */
[----:B------:R-:W-:-:S13]  /*b230*/  PLOP3.LUT P0, PT, PT, PT, UP0, 0x80, 0x0 ;  /* 0x000000000000781c */ /* 0x000fda0003f0f008 */
[----:B0-----:R-:W-:Y:S05]  /*b240*/  @P0 BRA `(.L_x_290) ;  /* 0x0000000000040947 */ /* 0x001fea0003800000 */
[----:B------:R-:W-:Y:S01]  /*b250*/  BPT.TRAP 0x1 ;  /* 0x000000040000795c */ /* 0x000fe20000300000 */
.L_x_290:
[C---:B------:R-:W-:Y:S01]  /*b260*/  R2UR UR5, R5.reuse ;  /* 0x00000000050572ca */ /* 0x040fe200000e0000 */
[C-C-:B-1----:R-:W-:Y:S01]  /*b270*/  IMAD R6, R5.reuse, 0x8000, R14.reuse ;  /* 0x0000800005067824 */ /* 0x142fe200078e020e */
[----:B------:R-:W-:Y:S01]  /*b280*/  R2UR UR16, R14 ;  /* 0x000000000e1072ca */ /* 0x000fe200000e0000 */
[----:B------:R-:W-:Y:S01]  /*b290*/  IMAD R7, R5, 0x1000, R14 ;  /* 0x0000100005077824 */ /* 0x000fe200078e020e */
[----:B------:R-:W-:Y:S01]  /*b2a0*/  R2UR UR18, R17 ;  /* 0x00000000111272ca */ /* 0x000fe200000e0000 */
[----:B------:R-:W-:Y:S01]  /*b2b0*/  VIADD R18, R18, 0xffffffff ;  /* 0xffffffff12127836 */ /* 0x000fe20000000000 */
[----:B------:R-:W-:Y:S01]  /*b2c0*/  R2UR UR32, R6 ;  /* 0x00000000062072ca */ /* 0x000fe200000e0000 */
[----:B------:R-:W-:Y:S01]  /*b2d0*/  UIADD3 UR38, UP0, UR44, 0xf0, URZ ;  /* 0x000000f02c267890 */ /* 0x000fe2000ff1e03f */
[----:B------:R-:W-:Y:S01]  /*b2e0*/  R2UR UR8, R7 ;  /* 0x00000000070872ca */ /* 0x000fe200000e0000 */
[----:B------:R-:W-:Y:S01]  /*b2f0*/  UIADD3 UR30, UP1, UR44, 0x1f0, URZ ;  /* 0x000001f02c1e7890 */ /* 0x000fe2000ff3e03f */
[----:B------:R-:W-:Y:S01]  /*b300*/  R2UR UR33, R15 ;  /* 0x000000000f2172ca */ /* 0x000fe200000e0000 */
[----:B------:R-:W-:Y:S01]  /*b310*/  UIADD3 UR4, UP2, UR44, 0x2f0, URZ ;  /* 0x000002f02c047890 */ /* 0x000fe2000ff5e03f */
[----:B------:R-:W-:Y:S01]  /*b320*/  R2UR UR36, R8 ;  /* 0x00000000082472ca */ /* 0x000fe200000e0000 */
[----:B------:R-:W-:Y:S01]  /*b330*/  ULEA UR5, UR5, UR23, 0xe ;  /* 0x0000001705057291 */ /* 0x000fe2000f8e703f */
[----:B------:R-:W-:Y:S01]  /*b340*/  R2UR UR34, R16 ;  /* 0x00000000102272ca */ /* 0x000fe200000e0000 */
[----:B------:R-:W-:Y:S01]  /*b350*/  UIADD3.X UR39, URZ, UR45, URZ, UP0, !UPT ;  /* 0x0000002d3f277290 */ /* 0x000fe200087fe43f */
[----:B------:R-:W-:Y:S01]  /*b360*/  R2UR UR35, R13 ;  /* 0x000000000d2372ca */ /* 0x000fe200000e0000 */
[----:B------:R-:W-:Y:S01]  /*b370*/  ULEA UR5, UR5, UR16, 0x1 ;  /* 0x0000001005057291 */ /* 0x000fe2000f8e083f */
[----:B------:R-:W-:Y:S01]  /*b380*/  R2UR UR11, R20 ;  /* 0x00000000140b72ca */ /* 0x000fe200000e0000 */
[----:B------:R-:W-:Y:S01]  /*b390*/  UIADD3 UR32, UR32, 0x100, URZ ;  /* 0x0000010020207890 */ /* 0x000fe2000fffe03f */
[----:B------:R-:W-:Y:S01]  /*b3a0*/  R2UR UR12, R19 ;  /* 0x00000000130c72ca */ /* 0x000fe200000e0000 */
[----:B------:R-:W-:Y:S01]  /*b3b0*/  UIADD3.X UR31, URZ, UR45, URZ, UP1, !UPT ;  /* 0x0000002d3f1f7290 */ /* 0x000fe20008ffe43f */
[----:B------:R-:W-:Y:S01]  /*b3c0*/  R2UR UR27, R9 ;  /* 0x00000000091b72ca */ /* 0x000fe200000e0000 */
[----:B------:R-:W-:Y:S01]  /*b3d0*/  UIADD3 UR8, UR8, 0x30100, URZ ;  /* 0x0003010008087890 */ /* 0x000fe2000fffe03f */
[----:B------:R-:W-:Y:S01]  /*b3e0*/  ISETP.GT.AND P1, PT, R18, 0x1, PT ;  /* 0x000000011200780c */ /* 0x000fe20003f24270 */
[----:B------:R-:W-:Y:S01]  /*b3f0*/  UIADD3 UR24, UR5, 0x18100, URZ ;  /* 0x0001810005187890 */ /* 0x000fe2000fffe03f */
[----:B------:R-:W-:Y:S01]  /*b400*/  VIADD R5, R5, 0x1 ;  /* 0x0000000105057836 */ /* 0x000fe20000000000 */
[----:B------:R-:W-:Y:S01]  /*b410*/  UIADD3 UR16, UR5, 0x1c100, URZ ;  /* 0x0001c10005107890 */ /* 0x000fe2000fffe03f */
[----:B------:R-:W-:Y:S01]  /*b420*/  VIADD R19, R19, 0x1 ;  /* 0x0000000113137836 */ /* 0x000fe20000000000 */
[----:B------:R-:W-:Y:S01]  /*b430*/  UIADD3 UR26, UR18, -0x40, URZ ;  /* 0xffffffc0121a7890 */ /* 0x000fe2000fffe03f */
[----:B------:R-:W-:Y:S01]  /*b440*/  VIADD R17, R17, 0x80 ;  /* 0x0000008011117836 */ /* 0x000fe20000000000 */
[----:B------:R-:W-:Y:S01]  /*b450*/  UIADD3.X UR5, URZ, UR45, URZ, UP2, !UPT ;  /* 0x0000002d3f057290 */ /* 0x000fe200097fe43f */
[C---:B------:R-:W-:Y:S01]  /*b460*/  ISETP.NE.AND P0, PT, R5.reuse, 0x3, PT ;  /* 0x000000030500780c */ /* 0x040fe20003f05270 */
[----:B------:R-:W-:Y:S01]  /*b470*/  UMOV UR14, 0x0 ;  /* 0x00000000000e7882 */ /* 0x000fe20000000000 */
[----:B------:R-:W-:Y:S01]  /*b480*/  UMOV UR15, 0x10000000 ;  /* 0x10000000000f7882 */ /* 0x000fe20000000000 */
[----:B------:R-:W-:Y:S01]  /*b490*/  UMOV UR10, URZ ;  /* 0x0000003f000a7c82 */ /* 0x000fe20008000000 */
[----:B------:R-:W-:Y:S01]  /*b4a0*/  UMOV UR9, UR33 ;  /* 0x0000002100097c82 */ /* 0x000fe20008000000 */
[----:B------:R-:W-:Y:S01]  /*b4b0*/  UMOV UR13, UR36 ;  /* 0x00000024000d7c82 */ /* 0x000fe20008000000 */
[----:B------:R-:W-:Y:S01]  /*b4c0*/  UMOV UR47, 0x30000 ;  /* 0x00030000002f7882 */ /* 0x000fe20000000000 */
[----:B------:R0:W-:Y:S01]  /*b4d0*/  UTMALDG.3D [UR32], [UR38], desc[UR14] ;  /* 0x00000e20260075b4 */ /* 0x0001e20008011000 */
[----:B------:R-:W-:Y:S01]  /*b4e0*/  UMOV UR25, UR33 ;  /* 0x0000002100197c82 */ /* 0x000fe20008000000 */
[----:B------:R-:W-:Y:S01]  /*b4f0*/  UMOV UR28, UR36 ;  /* 0x00000024001c7c82 */ /* 0x000fe20008000000 */
[----:B------:R-:W-:Y:S01]  /*b500*/  UMOV UR17, UR33 ;  /* 0x0000002100117c82 */ /* 0x000fe20008000000 */
[----:B------:R-:W-:Y:S01]  /*b510*/  UMOV UR19, UR27 ;  /* 0x0000001b00137c82 */ /* 0x000fe20008000000 */
[----:B------:R-:W-:Y:S01]  /*b520*/  UMOV UR20, UR36 ;  /* 0x0000002400147c82 */ /* 0x000fe20008000000 */
[----:B------:R-:W-:Y:S01]  /*b530*/  SEL R7, RZ, 0x1, P0 ;  /* 0x00000001ff077807 */ /* 0x000fe20000000000 */
[----:B------:R-:W-:Y:S01]  /*b540*/  VIADD R16, R16, 0x40 ;  /* 0x0000004010107836 */ /* 0x000fe20000000000 */
[----:B------:R0:W-:Y:S01]  /*b550*/  UTMALDG.4D [UR8], [UR30], desc[UR14] ;  /* 0x00000e081e0075b4 */ /* 0x0001e20008019000 */
[----:B------:R-:W-:-:S02]  /*b560*/  SEL R5, R5, RZ, P0 ;  /* 0x000000ff05057207 */ /* 0x000fc40000000000 */
[----:B------:R-:W-:Y:S01]  /*b570*/  LOP3.LUT R4, R4, R7, RZ, 0x3c, !PT ;  /* 0x0000000704047212 */ /* 0x000fe200078e3cff */
[----:B------:R0:W-:Y:S01]  /*b580*/  UTMALDG.3D.MULTICAST [UR24], [UR4], UR47, desc[UR14] ;  /* 0x00000e18040073b4 */ /* 0x0001e2000801182f */
[----:B------:R0:W-:Y:S02]  /*b590*/  UTMALDG.3D.MULTICAST [UR16], [UR4], UR47, desc[UR14] ;  /* 0x00000e10040073b4 */ /* 0x0001e4000801182f */
[----:B0-----:R-:W-:Y:S05]  /*b5a0*/  @P1 BRA `(.L_x_291) ;  /* 0xfffffff800f01947 */ /* 0x001fea000383ffff */
.L_x_288:
[----:B------:R-:W-:Y:S05]  /*b5b0*/  BSYNC B1 ;  /* 0x0000000000017941 */ /* 0x000fea0003800000 */
.L_x_287:
[----:B------:R-:W-:Y:S01]  /*b5c0*/  LOP3.LUT P1, RZ, R12, 0xff, RZ, 0xc0, !PT ;  /* 0x000000ff0cff7812 */ /* 0x000fe2000782c0ff */
[----:B------:R-:W-:Y:S01]  /*b5d0*/  VIADD R6, R11, UR29 ;  /* 0x0000001d0b067c36 */ /* 0x000fe20008000000 */
[----:B------:R-:W-:Y:S01]  /*b5e0*/  ULDC.64 UR4, c[0x0][0x750] ;  /* 0x0001d40000047ab9 */ /* 0x000fe20000000a00 */
[----:B------:R-:W-:Y:S01]  /*b5f0*/  IMAD.U32 R8, RZ, RZ, UR29 ;  /* 0x0000001dff087e24 */ /* 0x000fe2000f8e00ff */
[----:B------:R-:W-:Y:S01]  /*b600*/  UISETP.GE.U32.AND UP0, UPT, UR29, 0x3, UPT ;  /* 0x000000031d00788c */ /* 0x000fe2000bf06070 */
[----:B------:R-:W-:Y:S01]  /*b610*/  BSSY B1, `(.L_x_292) ;  /* 0x000006a000017945 */ /* 0x000fe20003800000 */
[----:B------:R-:W-:Y:S02]  /*b620*/  ISETP.GT.U32.AND P0, PT, R6, 0x2, PT ;  /* 0x000000020600780c */ /* 0x000fe40003f04070 */
[----:B------:R-:W-:Y:S02]  /*b630*/  PRMT R12, RZ, 0x7610, R12 ;  /* 0x00007610ff0c7816 */ /* 0x000fe4000000000c */
[----:B------:R-:W-:Y:S01]  /*b640*/  ISETP.LT.U32.AND P0, PT, R8, 0x3, P0 ;  /* 0x000000030800780c */ /* 0x000fe20000701070 */
[----:B------:R-:W-:Y:S01]  /*b650*/  IMAD.MOV.U32 R8, RZ, RZ, -0x1 ;  /* 0xffffffffff087424 */ /* 0x000fe200078e00ff */
[----:B------:R-:W-:Y:S01]  /*b660*/  PLOP3.LUT P2, PT, PT, PT, UP0, 0x80, 0x0 ;  /* 0x000000000000781c */ /* 0x000fe20003f4f008 */
[----:B------:R-:W0:Y:S01]  /*b670*/  @P1 S2R R5, SR_CgaCtaId ;  /* 0x0000000000051919 */ /* 0x000e220000008800 */
[----:B------:R-:W-:-:S04]  /*b680*/  @P1 MOV R4, 0x400 ;  /* 0x0000040000041802 */ /* 0x000fc80000000f00 */
[----:B0-----:R-:W-:Y:S01]  /*b690*/  @P1 LEA R7, R5, R4, 0x18 ;  /* 0x0000000405071211 */ /* 0x001fe200078ec0ff */
[----:B------:R-:W-:-:S03]  /*b6a0*/  IMAD.WIDE.U32 R4, R6, -0x55555555, RZ ;  /* 0xaaaaaaab06047825 */ /* 0x000fc600078e00ff */
[----:B------:R0:W-:Y:S01]  /*b6b0*/  @P1 SYNCS.ARRIVE.TRANS64.A1T0 RZ, [R7+URZ+0x48], RZ ;  /* 0x000048ff07ff19a7 */ /* 0x0001e2000810003f */
[----:B------:R-:W-:Y:S02]  /*b6c0*/  IADD3 R2, P1, R2, UR42, RZ ;  /* 0x0000002a02027c10 */ /* 0x000fe4000ff3e0ff */
[----:B------:R-:W-:Y:S02]  /*b6d0*/  PRMT R4, RZ, 0x7610, R4 ;  /* 0x00007610ff047816 */ /* 0x000fe40000000004 */
[----:B------:R-:W-:Y:S02]  /*b6e0*/  IADD3.X R3, R3, UR40, RZ, P1, !PT ;  /* 0x0000002803037c10 */ /* 0x000fe40008ffe4ff */
[----:B0-----:R-:W-:Y:S02]  /*b6f0*/  SHF.R.U32.HI R7, RZ, 0x1, R5 ;  /* 0x00000001ff077819 */ /* 0x001fe40000011605 */
[----:B------:R-:W-:Y:S02]  /*b700*/  SEL R5, RZ, 0x1, !P0 ;  /* 0x00000001ff057807 */ /* 0x000fe40004000000 */
[----:B------:R-:W-:Y:S01]  /*b710*/  ISETP.GE.U32.AND P0, PT, R2, UR4, PT ;  /* 0x0000000402007c0c */ /* 0x000fe2000bf06070 */
[----:B------:R-:W-:Y:S01]  /*b720*/  IMAD R11, R7, -0x3, R6 ;  /* 0xfffffffd070b7824 */ /* 0x000fe200078e0206 */
[----:B------:R-:W-:Y:S01]  /*b730*/  LOP3.LUT R10, R10, R5, RZ, 0x3c, !PT ;  /* 0x000000050a0a7212 */ /* 0x000fe200078e3cff */
[----:B------:R-:W-:Y:S01]  /*b740*/  IMAD.MOV.U32 R5, RZ, RZ, -0x1 ;  /* 0xffffffffff057424 */ /* 0x000fe200078e00ff */
[----:B------:R-:W-:Y:S01]  /*b750*/  ISETP.GE.U32.AND.EX P0, PT, R3, UR5, PT, P0 ;  /* 0x0000000503007c0c */ /* 0x000fe2000bf06100 */
[----:B------:R-:W-:Y:S01]  /*b760*/  IMAD.MOV.U32 R6, RZ, RZ, -0x1 ;  /* 0xffffffffff067424 */ /* 0x000fe200078e00ff */
[----:B------:R-:W-:-:S11]  /*b770*/  @P2 LOP3.LUT R10, R10, 0x1, R7, 0x78, !PT ;  /* 0x000000010a0a2812 */ /* 0x000fd600078e7807 */
[----:B------:R-:W-:Y:S05]  /*b780*/  @P0 BRA `(.L_x_293) ;  /* 0x0000000400480947 */ /* 0x000fea0003800000 */
[----:B------:R-:W-:Y:S01]  /*b790*/  ULDC.64 UR4, c[0x0][0x728] ;  /* 0x0001ca0000047ab9 */ /* 0x000fe20000000a00 */
[----:B------:R-:W0:Y:S01]  /*b7a0*/  S2R R14, SR_CTAID.X ;  /* 0x00000000000e7919 */ /* 0x000e220000002500 */
[----:B------:R-:W-:Y:S01]  /*b7b0*/  ISETP.NE.U32.AND P0, PT, RZ, UR4, PT ;  /* 0x00000004ff007c0c */ /* 0x000fe2000bf05070 */
[----:B------:R-:W-:Y:S01]  /*b7c0*/  ULDC UR9, c[0x0][0x730] ;  /* 0x0001cc0000097ab9 */ /* 0x000fe20000000800 */
[----:B------:R-:W-:Y:S01]  /*b7d0*/  IMAD.MOV.U32 R4, RZ, RZ, R2 ;  /* 0x000000ffff047224 */ /* 0x000fe200078e0002 */
[----:B------:R-:W1:Y:S01]  /*b7e0*/  S2R R13, SR_CTAID.Y ;  /* 0x00000000000d7919 */ /* 0x000e620000002600 */
[----:B------:R-:W-:Y:S01]  /*b7f0*/  ISETP.NE.AND.EX P0, PT, RZ, UR5, PT, P0 ;  /* 0x00000005ff007c0c */ /* 0x000fe2000bf05300 */
[----:B------:R-:W-:-:S12]  /*b800*/  IMAD.MOV.U32 R5, RZ, RZ, R3 ;  /* 0x000000ffff057224 */ /* 0x000fd800078e0003 */
[----:B------:R-:W-:Y:S05]  /*b810*/  @!P0 BRA `(.L_x_294) ;  /* 0x0000000000288947 */ /* 0x000fea0003800000 */
[----:B------:R-:W-:Y:S02]  /*b820*/  ULDC UR8, c[0x0][0x734] ;  /* 0x0001cd0000087ab9 */ /* 0x000fe40000000800 */
[----:B------:R-:W-:-:S05]  /*b830*/  IADD3 R9, P0, R2, UR8, RZ ;  /* 0x0000000802097c10 */ /* 0x000fca000ff1e0ff */
[----:B------:R-:W-:-:S04]  /*b840*/  IMAD.X R15, RZ, RZ, R3, P0 ;  /* 0x000000ffff0f7224 */ /* 0x000fc800000e0603 */
[----:B------:R-:W-:-:S04]  /*b850*/  IMAD.WIDE.U32 R6, R15, UR4, RZ ;  /* 0x000000040f067c25 */ /* 0x000fc8000f8e00ff */
[----:B------:R-:W-:-:S04]  /*b860*/  IMAD.WIDE.U32 R6, P0, R9, UR5, R6 ;  /* 0x0000000509067c25 */ /* 0x000fc8000f800006 */
[----:B------:R-:W-:-:S04]  /*b870*/  IMAD.WIDE.U32 R8, R9, UR4, RZ ;  /* 0x0000000409087c25 */ /* 0x000fc8000f8e00ff */
[----:B------:R-:W-:Y:S01]  /*b880*/  IMAD.X R5, RZ, RZ, RZ, P0 ;  /* 0x000000ffff057224 */ /* 0x000fe200000e06ff */
[----:B------:R-:W-:Y:S01]  /*b890*/  IADD3 RZ, P0, R9, R6, RZ ;  /* 0x0000000609ff7210 */ /* 0x000fe20007f1e0ff */
[----:B------:R-:W-:-:S04]  /*b8a0*/  IMAD.MOV.U32 R4, RZ, RZ, R7 ;  /* 0x000000ffff047224 */ /* 0x000fc800078e0007 */
[----:B------:R-:W-:-:S08]  /*b8b0*/  IMAD.WIDE.U32.X R4, R15, UR5, R4, P0 ;  /* 0x000000050f047c25 */ /* 0x000fd000080e0404 */
.L_x_294:
[--C-:B------:R-:W-:Y:S01]  /*b8c0*/  SHF.R.U64 R8, R4, UR9, R5.reuse ;  /* 0x0000000904087c19 */ /* 0x100fe20008001205 */
[----:B------:R-:W-:Y:S01]  /*b8d0*/  ULDC.64 UR4, c[0x0][0x720] ;  /* 0x0001c80000047ab9 */ /* 0x000fe20000000a00 */
[----:B------:R-:W-:Y:S01]  /*b8e0*/  SHF.R.U32.HI R4, RZ, UR9, R5 ;  /* 0x00000009ff047c19 */ /* 0x000fe20008011605 */
[----:B------:R-:W2:Y:S01]  /*b8f0*/  LDC R19, c[0x0][0x144] ;  /* 0x00005100ff137b82 */ /* 0x000ea20000000800 */
[----:B------:R-:W-:Y:S01]  /*b900*/  IADD3 R7, P0, RZ, -R8, RZ ;  /* 0x80000008ff077210 */ /* 0x000fe20007f1e0ff */
[----:B------:R-:W-:Y:S01]  /*b910*/  ULDC.64 UR10, c[0x0][0x740] ;  /* 0x0001d000000a7ab9 */ /* 0x000fe20000000a00 */
[----:B0-----:R-:W-:Y:S01]  /*b920*/  I2FP.F32.U32 R9, R14 ;  /* 0x0000000e00097245 */ /* 0x001fe20000201000 */
[----:B------:R-:W-:Y:S02]  /*b930*/  ULDC UR8, c[0x0][0x708] ;  /* 0x0001c20000087ab9 */ /* 0x000fe40000000800 */
[----:B------:R-:W-:Y:S01]  /*b940*/  IMAD.X R4, RZ, RZ, ~R4, P0 ;  /* 0x000000ffff047224 */ /* 0x000fe200000e0e04 */
[----:B------:R-:W-:Y:S01]  /*b950*/  ISETP.NE.U32.AND P0, PT, RZ, UR10, PT ;  /* 0x0000000aff007c0c */ /* 0x000fe2000bf05070 */
[----:B------:R-:W0:Y:S02]  /*b960*/  LDC R16, c[0x0][0x148] ;  /* 0x00005200ff107b82 */ /* 0x000e240000000800 */
[----:B------:R-:W-:Y:S01]  /*b970*/  IMAD R6, R4, UR4, RZ ;  /* 0x0000000404067c24 */ /* 0x000fe2000f8e02ff */
[----:B------:R-:W-:Y:S01]  /*b980*/  ISETP.NE.AND.EX P0, PT, RZ, UR11, PT, P0 ;  /* 0x0000000bff007c0c */ /* 0x000fe2000bf05300 */
[----:B------:R-:W-:Y:S01]  /*b990*/  IMAD.WIDE.U32 R4, R7, UR4, R2 ;  /* 0x0000000407047c25 */ /* 0x000fe2000f8e0002 */
[----:B------:R-:W-:-:S03]  /*b9a0*/  ULDC UR4, c[0x0][0x150] ;  /* 0x0000540000047ab9 */ /* 0x000fc60000000800 */
[----:B------:R-:W-:Y:S02]  /*b9b0*/  IMAD R7, R7, UR5, R6 ;  /* 0x0000000507077c24 */ /* 0x000fe4000f8e0206 */
[----:B------:R-:W-:Y:S01]  /*b9c0*/  FMUL R6, R9, UR4 ;  /* 0x0000000409067c20 */ /* 0x000fe20008400000 */
[----:B------:R-:W-:Y:S01]  /*b9d0*/  ULDC UR4, c[0x0][0x718] ;  /* 0x0001c60000047ab9 */ /* 0x000fe20000000800 */
[----:B------:R-:W-:Y:S01]  /*b9e0*/  ULDC UR5, c[0x0][0x154] ;  /* 0x0000550000057ab9 */ /* 0x000fe20000000800 */
[----:B------:R-:W-:-:S03]  /*b9f0*/  IMAD.IADD R5, R5, 0x1, R7 ;  /* 0x0000000105057824 */ /* 0x000fc600078e0207 */
[----:B------:R-:W3:Y:S02]  /*ba00*/  F2I.U32.TRUNC.NTZ R6, R6 ;  /* 0x0000000600067305 */ /* 0x000ee4000020f000 */
[----:B------:R-:W-:Y:S02]  /*ba10*/  SHF.R.U64 R9, R4, UR4, R5 ;  /* 0x0000000404097c19 */ /* 0x000fe40008001205 */
[----:B-1----:R-:W-:-:S05]  /*ba20*/  I2FP.F32.U32 R4, R13 ;  /* 0x0000000d00047245 */ /* 0x002fca0000201000 */
[----:B------:R-:W-:Y:S01]  /*ba30*/  FMUL R7, R4, UR5 ;  /* 0x0000000504077c20 */ /* 0x000fe20008400000 */
[----:B------:R-:W-:Y:S01]  /*ba40*/  SHF.R.U32.HI R4, RZ, UR4, R5 ;  /* 0x00000004ff047c19 */ /* 0x000fe20008011605 */
[----:B------:R-:W-:Y:S02]  /*ba50*/  ULDC UR4, c[0x0][0x758] ;  /* 0x0001d60000047ab9 */ /* 0x000fe40000000800 */
[----:B------:R1:W4:Y:S01]  /*ba60*/  F2I.U32.TRUNC.NTZ R20, R7 ;  /* 0x0000000700147305 */ /* 0x000322000020f000 */
[----:B------:R-:W-:Y:S01]  /*ba70*/  SHF.R.U64 R18, R9, UR8, R4 ;  /* 0x0000000809127c19 */ /* 0x000fe20008001204 */
[----:B---3--:R-:W-:Y:S01]  /*ba80*/  IMAD.MOV R6, RZ, RZ, -R6 ;  /* 0x000000ffff067224 */ /* 0x008fe200078e0a06 */
[----:B------:R-:W-:-:S03]  /*ba90*/  SHF.R.U32.HI R5, RZ, UR8, R4 ;  /* 0x00000008ff057c19 */ /* 0x000fc60008011604 */
[----:B--2---:R-:W-:Y:S01]  /*baa0*/  IMAD R22, R19, R6, R14 ;  /* 0x0000000613167224 */ /* 0x004fe200078e020e */
[--C-:B------:R-:W-:Y:S02]  /*bab0*/  SHF.R.U64 R15, R18, UR4, R5.reuse ;  /* 0x00000004120f7c19 */ /* 0x100fe40008001205 */
[----:B------:R-:W-:-:S03]  /*bac0*/  SHF.R.U32.HI R17, RZ, UR4, R5 ;  /* 0x00000004ff117c19 */ /* 0x000fc60008011605 */
[----:B------:R-:W-:Y:S02]  /*bad0*/  IMAD.MOV.U32 R4, RZ, RZ, R15 ;  /* 0x000000ffff047224 */ /* 0x000fe400078e000f */
[----:B------:R-:W-:Y:S01]  /*bae0*/  IMAD.MOV.U32 R5, RZ, RZ, R17 ;  /* 0x000000ffff057224 */ /* 0x000fe200078e0011 */
[----:B01--4-:R-:W-:Y:S06]  /*baf0*/  @!P0 BRA `(.L_x_295) ;  /* 0x0000000000288947 */ /* 0x013fec0003800000 */
[----:B------:R-:W-:Y:S02]  /*bb00*/  ULDC UR4, c[0x0][0x74c] ;  /* 0x0001d30000047ab9 */ /* 0x000fe40000000800 */
[----:B------:R-:W-:-:S05]  /*bb10*/  IADD3 R5, P0, R15, UR4, RZ ;  /* 0x000000040f057c10 */ /* 0x000fca000ff1e0ff */
[----:B------:R-:W-:-:S04]  /*bb20*/  IMAD.X R17, RZ, RZ, R17, P0 ;  /* 0x000000ffff117224 */ /* 0x000fc800000e0611 */
[----:B------:R-:W-:-:S04]  /*bb30*/  IMAD.WIDE.U32 R6, R17, UR10, RZ ;  /* 0x0000000a11067c25 */ /* 0x000fc8000f8e00ff */
[----:B------:R-:W-:-:S04]  /*bb40*/  IMAD.WIDE.U32 R6, P0, R5, UR11, R6 ;  /* 0x0000000b05067c25 */ /* 0x000fc8000f800006 */
[----:B------:R-:W-:-:S04]  /*bb50*/  IMAD.WIDE.U32 R4, R5, UR10, RZ ;  /* 0x0000000a05047c25 */ /* 0x000fc8000f8e00ff */
[----:B------:R-:W-:Y:S01]  /*bb60*/  IMAD.MOV.U32 R4, RZ, RZ, R7 ;  /* 0x000000ffff047224 */ /* 0x000fe200078e0007 */
[----:B------:R-:W-:Y:S01]  /*bb70*/  IADD3 RZ, P1, R5, R6, RZ ;  /* 0x0000000605ff7210 */ /* 0x000fe20007f3e0ff */
[----:B------:R-:W-:-:S04]  /*bb80*/  IMAD.X R5, RZ, RZ, RZ, P0 ;  /* 0x000000ffff057224 */ /* 0x000fc800000e06ff */
[----:B------:R-:W-:-:S08]  /*bb90*/  IMAD.WIDE.U32.X R4, R17, UR11, R4, P1 ;  /* 0x0000000b11047c25 */ /* 0x000fd000088e0404 */
.L_x_295:
[----:B------:R-:W-:Y:S01]  /*bba0*/  ULDC UR4, c[0x0][0x748] ;  /* 0x0001d20000047ab9 */ /* 0x000fe20000000800 */
[----:B------:R-:W-:Y:S01]  /*bbb0*/  IMAD.MOV R20, RZ, RZ, -R20 ;  /* 0x000000ffff147224 */ /* 0x000fe200078e0a14 */
[----:B------:R-:W-:Y:S01]  /*bbc0*/  SHF.R.U64 R5, R4, UR4, R5 ;  /* 0x0000000404057c19 */ /* 0x000fe20008001205 */
[----:B------:R-:W-:Y:S01]  /*bbd0*/  ULDC UR4, c[0x0][0x738] ;  /* 0x0001ce0000047ab9 */ /* 0x000fe20000000800 */
[----:B------:R-:W-:Y:S01]  /*bbe0*/  LOP3.LUT R4, R18, UR37, RZ, 0xc0, !PT ;  /* 0x0000002512047c12 */ /* 0x000fe2000f8ec0ff */
[----:B------:R-:W-:Y:S01]  /*bbf0*/  @P3 IMAD R22, R16, R20, R13 ;  /* 0x0000001410163224 */ /* 0x000fe200078e020d */
[----:B------:R-:W-:Y:S01]  /*bc00*/  LOP3.LUT R14, R9, UR7, RZ, 0xc0, !PT ;  /* 0x00000007090e7c12 */ /* 0x000fe2000f8ec0ff */
[----:B------:R-:W-:Y:S01]  /*bc10*/  IMAD.MOV R6, RZ, RZ, -R5 ;  /* 0x000000ffff067224 */ /* 0x000fe200078e0a05 */
[----:B------:R-:W-:Y:S01]  /*bc20*/  ULDC UR5, c[0x0][0x710] ;  /* 0x0001c40000057ab9 */ /* 0x000fe20000000800 */
[----:B------:R-:W-:Y:S02]  /*bc30*/  IMAD R5, R5, UR21, R4 ;  /* 0x0000001505057c24 */ /* 0x000fe4000f8e0204 */
[----:B------:R-:W-:Y:S01]  /*bc40*/  IMAD R15, R6, UR4, R15 ;  /* 0x00000004060f7c24 */ /* 0x000fe2000f8e020f */
[----:B------:R-:W-:Y:S01]  /*bc50*/  ULDC UR4, c[0x0][0x700] ;  /* 0x0001c00000047ab9 */ /* 0x000fe20000000800 */
[----:B------:R-:W-:-:S02]  /*bc60*/  IMAD R5, R5, UR5, R22 ;  /* 0x0000000505057c24 */ /* 0x000fc4000f8e0216 */
[----:B------:R-:W-:Y:S02]  /*bc70*/  IMAD R14, R15, UR4, R14 ;  /* 0x000000040f0e7c24 */ /* 0x000fe4000f8e020e */
[----:B------:R-:W-:-:S03]  /*bc80*/  IMAD.MOV.U32 R4, RZ, RZ, 0x1 ;  /* 0x00000001ff047424 */ /* 0x000fc600078e00ff */
[----:B------:R-:W-:Y:S02]  /*bc90*/  SEL R6, R14, R5, !P3 ;  /* 0x000000050e067207 */ /* 0x000fe40005800000 */
[----:B------:R-:W-:-:S07]  /*bca0*/  SEL R5, R5, R14, !P3 ;  /* 0x0000000e05057207 */ /* 0x000fce0005800000 */
.L_x_293:
[----:B------:R-:W-:Y:S05]  /*bcb0*/  BSYNC B1 ;  /* 0x0000000000017941 */ /* 0x000fea0003800000 */
.L_x_292:
[----:B------:R-:W-:-:S13]  /*bcc0*/  LOP3.LUT P0, RZ, R4, 0xff, RZ, 0xc0, !PT ;  /* 0x000000ff04ff7812 */ /* 0x000fda000780c0ff */
[----:B------:R-:W-:Y:S05]  /*bcd0*/  @P0 BRA `(.L_x_296) ;  /* 0xfffffff000e40947 */ /* 0x000fea000383ffff */
[----:B------:R-:W-:Y:S05]  /*bce0*/  BSYNC B0 ;  /* 0x0000000000007941 */ /* 0x000fea0003800000 */
.L_x_285:
[----:B------:R-:W-:-:S03]  /*bcf0*/  UMOV UR4, 0xffffffff ;  /* 0xffffffff00047882 */ /* 0x000fc60000000000 */
[----:B------:R-:W-:Y:S05]  /*bd00*/  BRA.DIV UR4, `(.L_x_297) ;  /* 0x0000000204e47947 */ /* 0x000fea000b800000 */
[----:B------:R-:W-:-:S13]  /*bd10*/  ELECT P0, URZ, PT ;  /* 0x00000000003f782f */ /* 0x000fda0003800000 */
.L_x_310:
[----:B------:R-:W-:Y:S04]  /*bd20*/  BSSY B0, `(.L_x_298) ;  /* 0x0000023000007945 */ /* 0x000fe80003800000 */
[----:B------:R-:W-:Y:S05]  /*bd30*/  @!P0 BRA `(.L_x_299) ;  /* 0x0000000000848947 */ /* 0x000fea0003800000 */
[----:B------:R-:W-:-:S04]  /*bd40*/  ULOP3.LUT UR4, UR6, 0x2, URZ, 0xfc, !UPT ;  /* 0x0000000206047892 */ /* 0x000fc8000f8efc3f */
[----:B------:R-:W-:-:S06]  /*bd50*/  UISETP.NE.AND UP0, UPT, UR4, 0x3, UPT ;  /* 0x000000030400788c */ /* 0x000fcc000bf05270 */
[----:B------:R-:W-:-:S13]  /*bd60*/  PLOP3.LUT P0, PT, PT, PT, UP0, 0x80, 0x0 ;  /* 0x000000000000781c */ /* 0x000fda0003f0f008 */
[----:B------:R-:W-:Y:S05]  /*bd70*/  @!P0 BRA `(.L_x_300) ;  /* 0x0000000000048947 */ /* 0x000fea0003800000 */
[----:B------:R-:W-:Y:S01]  /*bd80*/  BPT.TRAP 0x1 ;  /* 0x000000040000795c */ /* 0x000fe20000300000 */
.L_x_300:
[----:B------:R-:W0:Y:S01]  /*bd90*/  S2R R3, SR_CgaCtaId ;  /* 0x0000000000037919 */ /* 0x000e220000008800 */
[----:B------:R-:W-:Y:S02]  /*bda0*/  MOV R0, 0x400 ;  /* 0x0000040000007802 */ /* 0x000fe40000000f00 */
[----:B------:R-:W-:Y:S02]  /*bdb0*/  SHF.L.U32 R2, R10, 0x1f, RZ ;  /* 0x0000001f0a027819 */ /* 0x000fe400000006ff */
[----:B0-----:R-:W-:-:S05]  /*bdc0*/  LEA R0, R3, R0, 0x18 ;  /* 0x0000000003007211 */ /* 0x001fca00078ec0ff */
[----:B------:R-:W-:-:S04]  /*bdd0*/  VIADD R0, R0, 0x18 ;  /* 0x0000001800007836 */ /* 0x000fc80000000000 */
[C---:B------:R-:W-:Y:S02]  /*bde0*/  IMAD R7, R11.reuse, 0x8, R0 ;  /* 0x000000080b077824 */ /* 0x040fe400078e0200 */
[----:B------:R-:W-:Y:S02]  /*bdf0*/  VIADD R11, R11, 0x1 ;  /* 0x000000010b0b7836 */ /* 0x000fe40000000000 */
[----:B------:R-:W0:Y:S03]  /*be00*/  SYNCS.PHASECHK.TRANS64.TRYWAIT P0, [R7+URZ], R2 ;  /* 0x00000002070075a7 */ /* 0x000e26000800017f */
[----:B------:R-:W-:-:S04]  /*be10*/  ISETP.NE.AND P1, PT, R11, 0x3, PT ;  /* 0x000000030b00780c */ /* 0x000fc80003f25270 */
[----:B------:R-:W-:Y:S02]  /*be20*/  SEL R3, RZ, 0x1, P1 ;  /* 0x00000001ff037807 */ /* 0x000fe40000800000 */
[----:B------:R-:W-:Y:S02]  /*be30*/  SEL R11, R11, RZ, P1 ;  /* 0x000000ff0b0b7207 */ /* 0x000fe40000800000 */
[----:B------:R-:W-:-:S03]  /*be40*/  LOP3.LUT R9, R10, R3, RZ, 0x3c, !PT ;  /* 0x000000030a097212 */ /* 0x000fc600078e3cff */
[----:B------:R-:W-:Y:S01]  /*be50*/  IMAD R6, R11, 0x8, R0 ;  /* 0x000000080b067824 */ /* 0x000fe200078e0200 */
[----:B------:R-:W-:Y:S01]  /*be60*/  SHF.L.U32 R5, R9, 0x1f, RZ ;  /* 0x0000001f09057819 */ /* 0x000fe200000006ff */
[----:B0-----:R-:W-:Y:S06]  /*be70*/  @!P0 BRA `(.L_x_301) ;  /* 0x0000000000a88947 */ /* 0x001fec0003800000 */
.L_x_311:
[----:B------:R-:W1:Y:S01]  /*be80*/  SYNCS.PHASECHK.TRANS64.TRYWAIT P0, [R6+URZ], R5 ;  /* 0x00000005060075a7 */ /* 0x000e62000800017f */
[----:B0-----:R-:W-:-:S05]  /*be90*/  VIADD R2, R11, 0x1 ;  /* 0x000000010b027836 */ /* 0x001fca0000000000 */
[----:B------:R-:W-:-:S04]  /*bea0*/  ISETP.NE.AND P1, PT, R2, 0x3, PT ;  /* 0x000000030200780c */ /* 0x000fc80003f25270 */
[----:B------:R-:W-:Y:S02]  /*beb0*/  SEL R4, RZ, 0x1, P1 ;  /* 0x00000001ff047807 */ /* 0x000fe40000800000 */
[----:B------:R-:W-:Y:S02]  /*bec0*/  SEL R3, R2, RZ, P1 ;  /* 0x000000ff02037207 */ /* 0x000fe40000800000 */
[----:B------:R-:W-:Y:S01]  /*bed0*/  LOP3.LUT R4, R9, R4, RZ, 0x3c, !PT ;  /* 0x0000000409047212 */ /* 0x000fe200078e3cff */
[----:B-1----:R-:W-:Y:S06]  /*bee0*/  @!P0 BRA `(.L_x_302) ;  /* 0x0000000000a08947 */ /* 0x002fec0003800000 */
.L_x_312:
[----:B------:R-:W-:Y:S01]  /*bef0*/  IMAD R3, R3, 0x8, R0 ;  /* 0x0000000803037824 */ /* 0x000fe200078e0200 */
[----:B------:R-:W-:-:S07]  /*bf00*/  SHF.L.U32 R0, R4, 0x1f, RZ ;  /* 0x0000001f04007819 */ /* 0x000fce00000006ff */
.L_x_303:
[----:B-1----:R1:W2:Y:S02]  /*bf10*/  SYNCS.PHASECHK.TRANS64.TRYWAIT P0, [R3+URZ], R0 ;  /* 0x00000000030075a7 */ /* 0x0022a4000800017f */
[----:B--2---:R-:W-:Y:S05]  /*bf20*/  @!P0 NANOSLEEP.SYNCS 0x989680 ;  /* 0x009896800000895d */ /* 0x004fea0003900000 */
[----:B------:R-:W2:Y:S02]  /*bf30*/  @!P0 SYNCS.PHASECHK.TRANS64 P0, [R3+URZ], R0 ;  /* 0x00000000030085a7 */ /* 0x000ea4000800007f */
[----:B--2---:R-:W-:Y:S05]  /*bf40*/  @!P0 BRA `(.L_x_303) ;  /* 0xfffffffc00f08947 */ /* 0x004fea000383ffff */
.L_x_299:
[----:B------:R-:W-:Y:S05]  /*bf50*/  BSYNC B0 ;  /* 0x0000000000007941 */ /* 0x000fea0003800000 */
.L_x_298:
[----:B------:R-:W-:Y:S05]  /*bf60*/  EXIT ;  /* 0x000000000000794d */ /* 0x000fea0003800000 */
.L_x_21:
[----:B-1----:R-:W-:-:S04]  /*bf70*/  IMAD.U32 R11, RZ, RZ, UR8 ;  /* 0x00000008ff0b7e24 */ /* 0x002fc8000f8e00ff */
[----:B------:R1:W2:Y:S03]  /*bf80*/  SYNCS.PHASECHK.TRANS64.TRYWAIT P0, [R11+URZ], R14 ;  /* 0x0000000e0b0075a7 */ /* 0x0002a6000800017f */
[----:B--2---:R-:W-:Y:S05]  /*bf90*/  @!P0 NANOSLEEP.SYNCS 0x989680 ;  /* 0x009896800000895d */ /* 0x004fea0003900000 */
[----:B------:R-:W2:Y:S02]  /*bfa0*/  @!P0 SYNCS.PHASECHK.TRANS64 P0, [R11+URZ], R14 ;  /* 0x0000000e0b0085a7 */ /* 0x000ea4000800007f */
[----:B--2---:R-:W-:Y:S05]  /*bfb0*/  @!P0 BRA `(.L_x_21) ;  /* 0xfffffffc00ec8947 */ /* 0x004fea000383ffff */
[----:B------:R-:W-:Y:S05]  /*bfc0*/  BRA `(.L_x_20) ;  /* 0xffffff58005c7947 */ /* 0x000fea000383ffff */
.L_x_286:
[----:B------:R-:W-:Y:S01]  /*bfd0*/  BSSY B1, `(.L_x_304) ;  /* 0x0000006000017945 */ /* 0x000fe20003800000 */
[----:B------:R-:W-:-:S07]  /*bfe0*/  IMAD.MOV.U32 R4, RZ, RZ, -0x1 ;  /* 0xffffffffff047424 */ /* 0x000fce00078e00ff */
[----:B------:R-:W-:Y:S05]  /*bff0*/  WARPSYNC.COLLECTIVE R4, `(.L_x_305) ;  /* 0x00000000040c7348 */ /* 0x000fea0003c00000 */
[----:B------:R-:W-:Y:S02]  /*c000*/  ELECT P0, UR62, PT ;  /* 0x00000000003e782f */ /* 0x000fe40003800000 */
[----:B------:R-:W-:Y:S01]  /*c010*/  MOV R4, UR62 ;  /* 0x0000003e00047c02 */ /* 0x000fe20008000f00 */
[----:B------:R-:W-:Y:S10]  /*c020*/  ENDCOLLECTIVE ;  /* 0x000000000000791b */ /* 0x000ff40003800000 */
.L_x_305:
[----:B------:R-:W-:Y:S05]  /*c030*/  BSYNC B1 ;  /* 0x0000000000017941 */ /* 0x000fea0003800000 */
.L_x_304:
[----:B------:R-:W-:Y:S05]  /*c040*/  BRA `(.L_x_306) ;  /* 0xfffffff000147947 */ /* 0x000fea000383ffff */
.L_x_289:
[----:B-1----:R1:W2:Y:S02]  /*c050*/  SYNCS.PHASECHK.TRANS64.TRYWAIT P0, [R15+URZ+0x18], R6 ;  /* 0x000018060f0075a7 */ /* 0x0022a4000800017f */
[----:B--2---:R-:W-:Y:S05]  /*c060*/  @!P0 NANOSLEEP.SYNCS 0x989680 ;  /* 0x009896800000895d */ /* 0x004fea0003900000 */
[----:B------:R-:W2:Y:S02]  /*c070*/  @!P0 SYNCS.PHASECHK.TRANS64 P0, [R15+URZ+0x18], R6 ;  /* 0x000018060f0085a7 */ /* 0x000ea4000800007f */
[----:B--2---:R-:W-:Y:S05]  /*c080*/  @!P0 BRA `(.L_x_289) ;  /* 0xfffffffc00f08947 */ /* 0x004fea000383ffff */
[----:B------:R-:W-:Y:S05]  /*c090*/  BRA `(.L_x_307) ;  /* 0xfffffff000587947 */ /* 0x000fea000383ffff */
.L_x_297:
[----:B------:R-:W-:Y:S01]  /*c0a0*/  BSSY B0, `(.L_x_308) ;  /* 0x0000006000007945 */ /* 0x000fe20003800000 */
[----:B------:R-:W-:-:S07]  /*c0b0*/  IMAD.MOV.U32 R4, RZ, RZ, -0x1 ;  /* 0xffffffffff047424 */ /* 0x000fce00078e00ff */
[----:B------:R-:W-:Y:S05]  /*c0c0*/  WARPSYNC.COLLECTIVE R4, `(.L_x_309) ;  /* 0x00000000040c7348 */ /* 0x000fea0003c00000 */
[----:B------:R-:W-:Y:S02]  /*c0d0*/  ELECT P0, UR62, PT ;  /* 0x00000000003e782f */ /* 0x000fe40003800000 */
[----:B------:R-:W-:Y:S01]  /*c0e0*/  MOV R4, UR62 ;  /* 0x0000003e00047c02 */ /* 0x000fe20008000f00 */
[----:B------:R-:W-:Y:S10]  /*c0f0*/  ENDCOLLECTIVE ;  /* 0x000000000000791b */ /* 0x000ff40003800000 */
.L_x_309:
[----:B------:R-:W-:Y:S05]  /*c100*/  BSYNC B0 ;  /* 0x0000000000007941 */ /* 0x000fea0003800000 */
.L_x_308:
[----:B------:R-:W-:Y:S05]  /*c110*/  BRA `(.L_x_310) ;  /* 0xfffffffc00007947 */ /* 0x000fea000383ffff */
.L_x_301:
[----:B0-----:R0:W1:Y:S02]  /*c120*/  SYNCS.PHASECHK.TRANS64.TRYWAIT P0, [R7+URZ], R2 ;  /* 0x00000002070075a7 */ /* 0x001064000800017f */
[----:B-1----:R-:W-:Y:S05]  /*c130*/  @!P0 NANOSLEEP.SYNCS 0x989680 ;  /* 0x009896800000895d */ /* 0x002fea0003900000 */
[----:B------:R-:W1:Y:S02]  /*c140*/  @!P0 SYNCS.PHASECHK.TRANS64 P0, [R7+URZ], R2 ;  /* 0x00000002070085a7 */ /* 0x000e64000800007f */
[----:B-1----:R-:W-:Y:S05]  /*c150*/  @!P0 BRA `(.L_x_301) ;  /* 0xfffffffc00f08947 */ /* 0x002fea000383ffff */
[----:B------:R-:W-:Y:S05]  /*c160*/  BRA `(.L_x_311) ;  /* 0xfffffffc00447947 */ /* 0x000fea000383ffff */
.L_x_302:
[----:B0-----:R0:W1:Y:S02]  /*c170*/  SYNCS.PHASECHK.TRANS64.TRYWAIT P0, [R6+URZ], R5 ;  /* 0x00000005060075a7 */ /* 0x001064000800017f */
[----:B-1----:R-:W-:Y:S05]  /*c180*/  @!P0 NANOSLEEP.SYNCS 0x989680 ;  /* 0x009896800000895d */ /* 0x002fea0003900000 */
[----:B------:R-:W1:Y:S02]  /*c190*/  @!P0 SYNCS.PHASECHK.TRANS64 P0, [R6+URZ], R5 ;  /* 0x00000005060085a7 */ /* 0x000e64000800007f */
[----:B-1----:R-:W-:Y:S05]  /*c1a0*/  @!P0 BRA `(.L_x_302) ;  /* 0xfffffffc00f08947 */ /* 0x002fea000383ffff */
[----:B------:R-:W-:Y:S05]  /*c1b0*/  BRA `(.L_x_312) ;  /* 0xfffffffc004c7947 */ /* 0x000fea000383ffff */
.L_x_313:
[----:B------:R-:W-:-:S00]  /*c1c0*/  BRA `(.L_x_313) ;  /* 0xfffffffc00fc7947 */ /* 0x000fc0000383ffff */
[----:B------:R-:W-:-:S00]  /*c1d0*/  NOP ;  /* 0x0000000000007918 */ /* 0x000fc00000000000 */
        /* <DEDUP_REMOVED lines=10> */
.L_x_314:


//--------------------- .nv.shared._ZN7cutlass13device_kernelINS_4gemm6kernel13GemmUniversalIN4cute5tupleIJiiiiEEENS1_10collective13CollectiveMmaINS1_40MainloopSm90TmaGmmaWarpSpecializedSparseILi3ENS5_IJNS4_1CILi2EEENSA_ILi1EEESC_EEENS1_35KernelTmaWarpSpecializedCooperativeEEENS5_IJNSA_ILi256EEENSA_ILi128EEESH_EEENS_10bfloat16_tENS5_IJNS4_6LayoutINS5_IJiNS5_IJSB_iEEEiEEENS5_IJlNS5_IJSC_SB_EEElEEEEENSK_INS5_IJNS5_IJNS5_IJNSA_ILi8EEESB_NSA_ILi4EEEEEEiEEENS5_IJNS5_IJNSA_ILi16EEESB_SR_EEEiEEEiEEENS5_IJNS5_IJNS5_IJSH_SU_NSA_ILi2048EEEEEENSA_ILi8192EEEEEENS5_IJNS5_IJSC_NSA_ILi1024EEENSA_ILi32EEEEEElEEElEEEEEEEESJ_NS5_IJlSC_lEEENS4_8TiledMMAINS4_8MMA_AtomIJNS4_4SM904GMMA6SPARSE29GMMA_64x128x32_F32BF16BF16_SSILNS1D_5MajorE0ELS1G_0ELNS1D_7ScaleInE1ELS1H_1ELNS1D_9SparseSelE0EEEEEENSK_ISD_NS5_IJSC_NSA_ILi0EEES1L_EEEEENS5_IJNS4_10UnderscoreES1O_S1O_EEEEENS4_13SM90_TMA_LOADENS4_14ComposedLayoutINS4_7SwizzleILi3ELi4ELi3EEENS4_25smem_sparse_ptr_flag_bitsILi2ELi16EEENSK_INS5_IJNS5_IJSC_SQ_EEENS5_IJSB_NSA_ILi64EEEEEEEEENS5_IJNS5_IJS1L_SH_EEESN_EEEEEEEvNS4_8identityENS4_23SM90_TMA_LOAD_MULTICASTENS1S_IS1U_NS4_18smem_ptr_flag_bitsILi16EEENSK_INS5_IJSQ_S1Y_EEENS5_IJS1Y_SC_EEEEEEEvS25_EENS_8epilogue10collective6detail29Sm90TmaWarpSpecializedAdapterINS2F_15DefaultEpilogueIfNS5_IJSC_llEEES2J_NS2E_6thread17LinearCombinationIfLi1EffLNS2K_9ScaleType4KindE0ELNS_15FloatRoundStyleE2EfEENS1_15EpilogueDefaultEEEEEvvEEEEvNT_6ParamsE --------------------------
	.section	.nv.shared._ZN7cutlass13device_kernelINS_4gemm6kernel13GemmUniversalIN4cute5tupleIJiiiiEEENS1_10collective13CollectiveMmaINS1_40MainloopSm90TmaGmmaWarpSpecializedSparseILi3ENS5_IJNS4_1CILi2EEENSA_ILi1EEESC_EEENS1_35KernelTmaWarpSpecializedCooperativeEEENS5_IJNSA_ILi256EEENSA_ILi128EEESH_EEENS_10bfloat16_tENS5_IJNS4_6LayoutINS5_IJiNS5_IJSB_iEEEiEEENS5_IJlNS5_IJSC_SB_EEElEEEEENSK_INS5_IJNS5_IJNS5_IJNSA_ILi8EEESB_NSA_ILi4EEEEEEiEEENS5_IJNS5_IJNSA_ILi16EEESB_SR_EEEiEEEiEEENS5_IJNS5_IJNS5_IJSH_SU_NSA_ILi2048EEEEEENSA_ILi8192EEEEEENS5_IJNS5_IJSC_NSA_ILi1024EEENSA_ILi32EEEEEElEEElEEEEEEEESJ_NS5_IJlSC_lEEENS4_8TiledMMAINS4_8MMA_AtomIJNS4_4SM904GMMA6SPARSE29GMMA_64x128x32_F32BF16BF16_SSILNS1D_5MajorE0ELS1G_0ELNS1D_7ScaleInE1ELS1H_1ELNS1D_9SparseSelE0EEEEEENSK_ISD_NS5_IJSC_NSA_ILi0EEES1L_EEEEENS5_IJNS4_10UnderscoreES1O_S1O_EEEEENS4_13SM90_TMA_LOADENS4_14ComposedLayoutINS4_7SwizzleILi3ELi4ELi3EEENS4_25smem_sparse_ptr_flag_bitsILi2ELi16EEENSK_INS5_IJNS5_IJSC_SQ_EEENS5_IJSB_NSA_ILi64EEEEEEEEENS5_IJNS5_IJS1L_SH_EEESN_EEEEEEEvNS4_8identityENS4_23SM90_TMA_LOAD_MULTICASTENS1S_IS1U_NS4_18smem_ptr_flag_bitsILi16EEENSK_INS5_IJSQ_S1Y_EEENS5_IJS1Y_SC_EEEEEEEvS25_EENS_8epilogue10collective6detail29Sm90TmaWarpSpecializedAdapterINS2F_15DefaultEpilogueIfNS5_IJSC_llEEES2J_NS2E_6thread17LinearCombinationIfLi1EffLNS2K_9ScaleType4KindE0ELNS_15FloatRoundStyleE2EfEENS1_15EpilogueDefaultEEEEEvvEEEEvNT_6ParamsE,"aw",@nobits
	.sectionflags	@""
	.align	16
	.zero		1024


//--------------------- .nv.shared.reserved.0     --------------------------
	.section	.nv.shared.reserved.0,"aw",@nobits
	.weak		__nv_reservedSMEM_offset_0_alias
	.size		__nv_reservedSMEM_offset_0_alias, 0, 0
	.other		__nv_reservedSMEM_offset_0_alias,@"STO_CUDA_RESERVED_SHARED STV_DEFAULT"
__nv_reservedSMEM_offset_0_alias:
	.zero		0


//--------------------- .nv.global                --------------------------
	.section	.nv.global,"aw",@nobits
.nv.global:
	.type		_ZN39_INTERNAL_6a33526e_4_k_cu_ffb13bc6_27844cute1_E,@object
	.size		_ZN39_INTERNAL_6a33526e_4_k_cu_ffb13bc6_27844cute1_E,(_ZN39_INTERNAL_6a33526e_4_k_cu_ffb13bc6_27844cuda3std3__45__cpo6cbeginE - _ZN39_INTERNAL_6a33526e_4_k_cu_ffb13bc6_27844cute1_E)
_ZN39_INTERNAL_6a33526e_4_k_cu_ffb13bc6_27844cute1_E:
	.zero		1
	.type		_ZN39_INTERNAL_6a33526e_4_k_cu_ffb13bc6_27844cuda3std3__45__cpo6cbeginE,@object
	.size		_ZN39_INTERNAL_6a33526e_4_k_cu_ffb13bc6_27844cuda3std3__45__cpo6cbeginE,(_ZN39_INTERNAL_6a33526e_4_k_cu_ffb13bc6_27844cuda3std3__48in_placeE - _ZN39_INTERNAL_6a33526e_4_k_cu_ffb13bc6_27844cuda3std3__45__cpo6cbeginE)
_ZN39_INTERNAL_6a33526e_4_k_cu_ffb13bc6_27844cuda3std3__45__cpo6cbeginE:
	.zero		1
	.type		_ZN39_INTERNAL_6a33526e_4_k_cu_ffb13bc6_27844cuda3std3__48in_placeE,@object
	.size		_ZN39_INTERNAL_6a33526e_4_k_cu_ffb13bc6_27844cuda3std3__48in_placeE,(_ZN39_INTERNAL_6a33526e_4_k_cu_ffb13bc6_27844cuda3std6ranges3__45__cpo9iter_moveE - _ZN39_INTERNAL_6a33526e_4_k_cu_ffb13bc6_27844cuda3std3__48in_placeE)
_ZN39_INTERNAL_6a33526e_4_k_cu_ffb13bc6_27844cuda3std3__48in_placeE:
	.zero		1
	.type		_ZN39_INTERNAL_6a33526e_4_k_cu_ffb13bc6_27844cuda3std6ranges3__45__cpo9iter_moveE,@object
	.size		_ZN39_INTERNAL_6a33526e_4_k_cu_ffb13bc6_27844cuda3std6ranges3__45__cpo9iter_moveE,(_ZN39_INTERNAL_6a33526e_4_k_cu_ffb13bc6_27844cuda3std3__45__cpo5beginE - _ZN39_INTERNAL_6a33526e_4_k_cu_ffb13bc6_27844cuda3std6ranges3__45__cpo9iter_moveE)
_ZN39_INTERNAL_6a33526e_4_k_cu_ffb13bc6_27844cuda3std6ranges3__45__cpo9iter_moveE:
	.zero		1
	.type		_ZN39_INTERNAL_6a33526e_4_k_cu_ffb13bc6_27844cuda3std3__45__cpo5beginE,@object
	.size		_ZN39_INTERNAL_6a33526e_4_k_cu_ffb13bc6_27844cuda3std3__45__cpo5beginE,(_ZN39_INTERNAL_6a33526e_4_k_cu_ffb13bc6_27844cuda3std3__441_GLOBAL__N__6a33526e_4_k_cu_ffb13bc6_27846ignoreE - _ZN39_INTERNAL_6a33526e_4_k_cu_ffb13bc6_27844cuda3std3__45__cpo5beginE)
_ZN39_INTERNAL_6a33526e_4_k_cu_ffb13bc6_27844cuda3std3__45__cpo5beginE:
	.zero		1
	.type		_ZN39_INTERNAL_6a33526e_4_k_cu_ffb13bc6_27844cuda3std3__441_GLOBAL__N__6a33526e_4_k_cu_ffb13bc6_27846ignoreE,@object
	.size		_ZN39_INTERNAL_6a33526e_4_k_cu_ffb13bc6_27844cuda3std3__441_GLOBAL__N__6a33526e_4_k_cu_ffb13bc6_27846ignoreE,(_ZN39_INTERNAL_6a33526e_4_k_cu_ffb13bc6_27844cute7productE - _ZN39_INTERNAL_6a33526e_4_k_cu_ffb13bc6_27844cuda3std3__441_GLOBAL__N__6a33526e_4_k_cu_ffb13bc6_27846ignoreE)
_ZN39_INTERNAL_6a33526e_4_k_cu_ffb13bc6_27844cuda3std3__441_GLOBAL__N__6a33526e_4_k_cu_ffb13bc6_27846ignoreE:
	.zero		1
	.type		_ZN39_INTERNAL_6a33526e_4_k_cu_ffb13bc6_27844cute7productE,@object
	.size		_ZN39_INTERNAL_6a33526e_4_k_cu_ffb13bc6_27844cute7productE,(_ZN39_INTERNAL_6a33526e_4_k_cu_ffb13bc6_27844cuda3std3__45__cpo3endE - _ZN39_INTERNAL_6a33526e_4_k_cu_ffb13bc6_27844cute7productE)
_ZN39_INTERNAL_6a33526e_4_k_cu_ffb13bc6_27844cute7productE:
	.zero		1
	.type		_ZN39_INTERNAL_6a33526e_4_k_cu_ffb13bc6_27844cuda3std3__45__cpo3endE,@object
	.size		_ZN39_INTERNAL_6a33526e_4_k_cu_ffb13bc6_27844cuda3std3__45__cpo3endE,(_ZN39_INTERNAL_6a33526e_4_k_cu_ffb13bc6_27844cuda3std3__419piecewise_constructE - _ZN39_INTERNAL_6a33526e_4_k_cu_ffb13bc6_27844cuda3std3__45__cpo3endE)
_ZN39_INTERNAL_6a33526e_4_k_cu_ffb13bc6_27844cuda3std3__45__cpo3endE:
	.zero		1
	.type		_ZN39_INTERNAL_6a33526e_4_k_cu_ffb13bc6_27844cuda3std3__419piecewise_constructE,@object
	.size		_ZN39_INTERNAL_6a33526e_4_k_cu_ffb13bc6_27844cuda3std3__419piecewise_constructE,(_ZN39_INTERNAL_6a33526e_4_k_cu_ffb13bc6_27844cuda3std3__45__cpo4cendE - _ZN39_INTERNAL_6a33526e_4_k_cu_ffb13bc6_27844cuda3std3__419piecewise_constructE)
_ZN39_INTERNAL_6a33526e_4_k_cu_ffb13bc6_27844cuda3std3__419piecewise_constructE:
	.zero		1
	.type		_ZN39_INTERNAL_6a33526e_4_k_cu_ffb13bc6_27844cuda3std3__45__cpo4cendE,@object
	.size		_ZN39_INTERNAL_6a33526e_4_k_cu_ffb13bc6_27844cuda3std3__45__cpo4cendE,(_ZN39_INTERNAL_6a33526e_4_k_cu_ffb13bc6_27844cuda3std6ranges3__45__cpo4swapE - _ZN39_INTERNAL_6a33526e_4_k_cu_ffb13bc6_27844cuda3std3__45__cpo4cendE)
_ZN39_INTERNAL_6a33526e_4_k_cu_ffb13bc6_27844cuda3std3__45__cpo4cendE:
	.zero		1
	.type		_ZN39_INTERNAL_6a33526e_4_k_cu_ffb13bc6_27844cuda3std6ranges3__45__cpo4swapE,@object
	.size		_ZN39_INTERNAL_6a33526e_4_k_cu_ffb13bc6_27844cuda3std6ranges3__45__cpo4swapE,(.L_7 - _ZN39_INTERNAL_6a33526e_4_k_cu_ffb13bc6_27844cuda3std6ranges3__45__cpo4swapE)
_ZN39_INTERNAL_6a33526e_4_k_cu_ffb13bc6_27844cuda3std6ranges3__45__cpo4swapE:
	.zero		1
.L_7:


//--------------------- .nv.constant0._ZN7cutlass13device_kernelINS_4gemm6kernel13GemmUniversalIN4cute5tupleIJiiiiEEENS1_10collective13CollectiveMmaINS1_40MainloopSm90TmaGmmaWarpSpecializedSparseILi3ENS5_IJNS4_1CILi2EEENSA_ILi1EEESC_EEENS1_35KernelTmaWarpSpecializedCooperativeEEENS5_IJNSA_ILi256EEENSA_ILi128EEESH_EEENS_10bfloat16_tENS5_IJNS4_6LayoutINS5_IJiNS5_IJSB_iEEEiEEENS5_IJlNS5_IJSC_SB_EEElEEEEENSK_INS5_IJNS5_IJNS5_IJNSA_ILi8EEESB_NSA_ILi4EEEEEEiEEENS5_IJNS5_IJNSA_ILi16EEESB_SR_EEEiEEEiEEENS5_IJNS5_IJNS5_IJSH_SU_NSA_ILi2048EEEEEENSA_ILi8192EEEEEENS5_IJNS5_IJSC_NSA_ILi1024EEENSA_ILi32EEEEEElEEElEEEEEEEESJ_NS5_IJlSC_lEEENS4_8TiledMMAINS4_8MMA_AtomIJNS4_4SM904GMMA6SPARSE29GMMA_64x128x32_F32BF16BF16_SSILNS1D_5MajorE0ELS1G_0ELNS1D_7ScaleInE1ELS1H_1ELNS1D_9SparseSelE0EEEEEENSK_ISD_NS5_IJSC_NSA_ILi0EEES1L_EEEEENS5_IJNS4_10UnderscoreES1O_S1O_EEEEENS4_13SM90_TMA_LOADENS4_14ComposedLayoutINS4_7SwizzleILi3ELi4ELi3EEENS4_25smem_sparse_ptr_flag_bitsILi2ELi16EEENSK_INS5_IJNS5_IJSC_SQ_EEENS5_IJSB_NSA_ILi64EEEEEEEEENS5_IJNS5_IJS1L_SH_EEESN_EEEEEEEvNS4_8identityENS4_23SM90_TMA_LOAD_MULTICASTENS1S_IS1U_NS4_18smem_ptr_flag_bitsILi16EEENSK_INS5_IJSQ_S1Y_EEENS5_IJS1Y_SC_EEEEEEEvS25_EENS_8epilogue10collective6detail29Sm90TmaWarpSpecializedAdapterINS2F_15DefaultEpilogueIfNS5_IJSC_llEEES2J_NS2E_6thread17LinearCombinationIfLi1EffLNS2K_9ScaleType4KindE0ELNS_15FloatRoundStyleE2EfEENS1_15EpilogueDefaultEEEEEvvEEEEvNT_6ParamsE --------------------------
	.section	.nv.constant0._ZN7cutlass13device_kernelINS_4gemm6kernel13GemmUniversalIN4cute5tupleIJiiiiEEENS1_10collective13CollectiveMmaINS1_40MainloopSm90TmaGmmaWarpSpecializedSparseILi3ENS5_IJNS4_1CILi2EEENSA_ILi1EEESC_EEENS1_35KernelTmaWarpSpecializedCooperativeEEENS5_IJNSA_ILi256EEENSA_ILi128EEESH_EEENS_10bfloat16_tENS5_IJNS4_6LayoutINS5_IJiNS5_IJSB_iEEEiEEENS5_IJlNS5_IJSC_SB_EEElEEEEENSK_INS5_IJNS5_IJNS5_IJNSA_ILi8EEESB_NSA_ILi4EEEEEEiEEENS5_IJNS5_IJNSA_ILi16EEESB_SR_EEEiEEEiEEENS5_IJNS5_IJNS5_IJSH_SU_NSA_ILi2048EEEEEENSA_ILi8192EEEEEENS5_IJNS5_IJSC_NSA_ILi1024EEENSA_ILi32EEEEEElEEElEEEEEEEESJ_NS5_IJlSC_lEEENS4_8TiledMMAINS4_8MMA_AtomIJNS4_4SM904GMMA6SPARSE29GMMA_64x128x32_F32BF16BF16_SSILNS1D_5MajorE0ELS1G_0ELNS1D_7ScaleInE1ELS1H_1ELNS1D_9SparseSelE0EEEEEENSK_ISD_NS5_IJSC_NSA_ILi0EEES1L_EEEEENS5_IJNS4_10UnderscoreES1O_S1O_EEEEENS4_13SM90_TMA_LOADENS4_14ComposedLayoutINS4_7SwizzleILi3ELi4ELi3EEENS4_25smem_sparse_ptr_flag_bitsILi2ELi16EEENSK_INS5_IJNS5_IJSC_SQ_EEENS5_IJSB_NSA_ILi64EEEEEEEEENS5_IJNS5_IJS1L_SH_EEESN_EEEEEEEvNS4_8identityENS4_23SM90_TMA_LOAD_MULTICASTENS1S_IS1U_NS4_18smem_ptr_flag_bitsILi16EEENSK_INS5_IJSQ_S1Y_EEENS5_IJS1Y_SC_EEEEEEEvS25_EENS_8epilogue10collective6detail29Sm90TmaWarpSpecializedAdapterINS2F_15DefaultEpilogueIfNS5_IJSC_llEEES2J_NS2E_6thread17LinearCombinationIfLi1EffLNS2K_9ScaleType4KindE0ELNS_15FloatRoundStyleE2EfEENS1_15EpilogueDefaultEEEEEvvEEEEvNT_6ParamsE,"a",@progbits
	.sectionflags	@""
	.align	4
.nv.constant0._ZN7cutlass13device_kernelINS_4gemm6kernel13GemmUniversalIN4cute5tupleIJiiiiEEENS1_10collective13CollectiveMmaINS1_40MainloopSm90TmaGmmaWarpSpecializedSparseILi3ENS5_IJNS4_1CILi2EEENSA_ILi1EEESC_EEENS1_35KernelTmaWarpSpecializedCooperativeEEENS5_IJNSA_ILi256EEENSA_ILi128EEESH_EEENS_10bfloat16_tENS5_IJNS4_6LayoutINS5_IJiNS5_IJSB_iEEEiEEENS5_IJlNS5_IJSC_SB_EEElEEEEENSK_INS5_IJNS5_IJNS5_IJNSA_ILi8EEESB_NSA_ILi4EEEEEEiEEENS5_IJNS5_IJNSA_ILi16EEESB_SR_EEEiEEEiEEENS5_IJNS5_IJNS5_IJSH_SU_NSA_ILi2048EEEEEENSA_ILi8192EEEEEENS5_IJNS5_IJSC_NSA_ILi1024EEENSA_ILi32EEEEEElEEElEEEEEEEESJ_NS5_IJlSC_lEEENS4_8TiledMMAINS4_8MMA_AtomIJNS4_4SM904GMMA6SPARSE29GMMA_64x128x32_F32BF16BF16_SSILNS1D_5MajorE0ELS1G_0ELNS1D_7ScaleInE1ELS1H_1ELNS1D_9SparseSelE0EEEEEENSK_ISD_NS5_IJSC_NSA_ILi0EEES1L_EEEEENS5_IJNS4_10UnderscoreES1O_S1O_EEEEENS4_13SM90_TMA_LOADENS4_14ComposedLayoutINS4_7SwizzleILi3ELi4ELi3EEENS4_25smem_sparse_ptr_flag_bitsILi2ELi16EEENSK_INS5_IJNS5_IJSC_SQ_EEENS5_IJSB_NSA_ILi64EEEEEEEEENS5_IJNS5_IJS1L_SH_EEESN_EEEEEEEvNS4_8identityENS4_23SM90_TMA_LOAD_MULTICASTENS1S_IS1U_NS4_18smem_ptr_flag_bitsILi16EEENSK_INS5_IJSQ_S1Y_EEENS5_IJS1Y_SC_EEEEEEEvS25_EENS_8epilogue10collective6detail29Sm90TmaWarpSpecializedAdapterINS2F_15DefaultEpilogueIfNS5_IJSC_llEEES2J_NS2E_6thread17LinearCombinationIfLi1EffLNS2K_9ScaleType4KindE0ELNS_15FloatRoundStyleE2EfEENS1_15EpilogueDefaultEEEEEvvEEEEvNT_6ParamsE:
	.zero		1920


//--------------------- SYMBOLS --------------------------

	.type		.nv.reservedSmem.offset0,@object
	.size		.nv.reservedSmem.offset0,0x4
